// auto-generated by cutlass_sweep.gemm — config: {"arch": "sm_90", "cluster_m": 2, "cluster_n": 1, "dtype": "int8", "dtype_b": "int8", "layout": "nt", "stages": 0, "tile_k": 32, "tile_m": 384, "tile_n": 48}
#include "cutlass/cutlass.h"
#include "cutlass/gemm/collective/collective_builder.hpp"
#include "cutlass/gemm/device/gemm_universal_adapter.h"
#include "cutlass/gemm/kernel/gemm_universal.hpp"
#include "cutlass/epilogue/collective/collective_builder.hpp"

using ElemA = int8_t;
using ElemB = int8_t;
using ElemCD = int8_t;
using Acc  = int32_t;
using TileShape    = cute::Shape<cute::_384, cute::_48, cute::_32>;
using ClusterShape = cute::Shape<cute::_2, cute::_1, cute::_1>;

using CollectiveEpilogue = typename cutlass::epilogue::collective::CollectiveBuilder<
    cutlass::arch::Sm90, cutlass::arch::OpClassTensorOp,
    TileShape, ClusterShape,
    cutlass::epilogue::collective::EpilogueTileAuto,
    Acc, Acc,
    ElemCD, cutlass::layout::RowMajor, 128 / cutlass::sizeof_bits<ElemCD>::value,
    ElemCD, cutlass::layout::RowMajor, 128 / cutlass::sizeof_bits<ElemCD>::value,
    cutlass::epilogue::collective::EpilogueScheduleAuto
  >::CollectiveOp;

using CollectiveMainloop = typename cutlass::gemm::collective::CollectiveBuilder<
    cutlass::arch::Sm90, cutlass::arch::OpClassTensorOp,
    ElemA, cutlass::layout::RowMajor, 128 / cutlass::sizeof_bits<ElemA>::value,
    ElemB, cutlass::layout::ColumnMajor, 128 / cutlass::sizeof_bits<ElemB>::value,
    Acc,
    TileShape, ClusterShape,
    cutlass::gemm::collective::StageCountAutoCarveout<static_cast<int>(sizeof(typename CollectiveEpilogue::SharedStorage))>,
    cutlass::gemm::collective::KernelScheduleAuto
  >::CollectiveOp;

using GemmKernel = cutlass::gemm::kernel::GemmUniversal<
    cute::Shape<int,int,int,int>,
    CollectiveMainloop,
    CollectiveEpilogue
>;
using Gemm = cutlass::gemm::device::GemmUniversalAdapter<GemmKernel>;

// Force the device kernel symbol into the cubin without needing a host main.
auto* _anchor = &cutlass::device_kernel<GemmKernel>;


// ===== COMPILED SASS (sm_90a) =====

	.target	sm_90a

	.elftype	@"ET_EXEC"


//--------------------- .note.nv.tkinfo           --------------------------
	.section	.note.nv.tkinfo,"",@"SHT_NOTE"
	.sectionflags	@"SHF_NOTE_NV_TKINFO"
	.tkinfo
        /*0018*/ 	.word	0x00000002
        /*0030*/ 	.string	""
        /*0030*/ 	.string	"ptxas"
        /*0030*/ 	.string	"Cuda compilation tools, release 13.0, V13.0.88"
        /*0030*/ 	.string	"Build cuda_13.0.r13.0/compiler.36424714_0"
        /*0030*/ 	.string	"-arch sm_90a -m 64 "



//--------------------- .note.nv.cuinfo           --------------------------
	.section	.note.nv.cuinfo,"",@"SHT_NOTE"
	.sectionflags	@"SHF_NOTE_NV_CUINFO"
        /*0018*/ 	.short	0x0002
        /*001a*/ 	.short	0x005a
        /*001c*/ 	.short	0x0082
	.zero		2


//--------------------- .nv.info                  --------------------------
	.section	.nv.info,"",@"SHT_CUDA_INFO"
	.align	4


	//----- nvinfo : EIATTR_REGCOUNT
	.align		4
        /*0000*/ 	.byte	0x04, 0x2f
        /*0002*/ 	.short	(.L_15 - .L_14)
	.align		4
.L_14:
        /*0004*/ 	.word	index@(_ZN7cutlass13device_kernelINS_4gemm6kernel13GemmUniversalIN4cute5tupleIJiiiiEEENS1_10collective13CollectiveMmaINS1_34MainloopSm90TmaGmmaWarpSpecializedILi16ENS5_IJNS4_1CILi2EEENSA_ILi1EEESC_EEENS1_35KernelTmaWarpSpecializedCooperativeEEENS5_IJNSA_ILi384EEENSA_ILi48EEENSA_ILi32EEEEEEaNS5_IJlSC_lEEEaSK_NS4_8TiledMMAINS4_8MMA_AtomIJNS4_4SM904GMMA26MMA_64x16x32_S32S8S8_SS_TNEEEENS4_6LayoutISD_NS5_IJSC_NSA_ILi0EEESS_EEEEENS5_IJNS4_10UnderscoreESV_SV_EEEEENS4_13SM90_TMA_LOADENS4_14ComposedLayoutINS4_7SwizzleILi1ELi4ELi3EEENS4_18smem_ptr_flag_bitsILi8EEENSR_INS5_IJNSA_ILi8EEESI_EEENS5_IJSI_SC_EEEEEEEvNS4_8identityENS4_23SM90_TMA_LOAD_MULTICASTES18_vS19_EENS_8epilogue10collective6detail29Sm90TmaWarpSpecializedAdapterINS1D_15DefaultEpilogueIaSK_SK_NS1C_6thread17LinearCombinationIaLi1EiiLNS1H_9ScaleType4KindE0ELNS_15FloatRoundStyleE2EaEENS1_15EpilogueDefaultEEEEEvvEEEEvNT_6ParamsE)
        /*0008*/ 	.word	0x000000a8


	//----- nvinfo : EIATTR_FRAME_SIZE
	.align		4
.L_15:
        /*000c*/ 	.byte	0x04, 0x11
        /*000e*/ 	.short	(.L_17 - .L_16)
	.align		4
.L_16:
        /*0010*/ 	.word	index@(_ZN7cutlass13device_kernelINS_4gemm6kernel13GemmUniversalIN4cute5tupleIJiiiiEEENS1_10collective13CollectiveMmaINS1_34MainloopSm90TmaGmmaWarpSpecializedILi16ENS5_IJNS4_1CILi2EEENSA_ILi1EEESC_EEENS1_35KernelTmaWarpSpecializedCooperativeEEENS5_IJNSA_ILi384EEENSA_ILi48EEENSA_ILi32EEEEEEaNS5_IJlSC_lEEEaSK_NS4_8TiledMMAINS4_8MMA_AtomIJNS4_4SM904GMMA26MMA_64x16x32_S32S8S8_SS_TNEEEENS4_6LayoutISD_NS5_IJSC_NSA_ILi0EEESS_EEEEENS5_IJNS4_10UnderscoreESV_SV_EEEEENS4_13SM90_TMA_LOADENS4_14ComposedLayoutINS4_7SwizzleILi1ELi4ELi3EEENS4_18smem_ptr_flag_bitsILi8EEENSR_INS5_IJNSA_ILi8EEESI_EEENS5_IJSI_SC_EEEEEEEvNS4_8identityENS4_23SM90_TMA_LOAD_MULTICASTES18_vS19_EENS_8epilogue10collective6detail29Sm90TmaWarpSpecializedAdapterINS1D_15DefaultEpilogueIaSK_SK_NS1C_6thread17LinearCombinationIaLi1EiiLNS1H_9ScaleType4KindE0ELNS_15FloatRoundStyleE2EaEENS1_15EpilogueDefaultEEEEEvvEEEEvNT_6ParamsE)
        /*0014*/ 	.word	0x00000000


	//----- nvinfo : EIATTR_MIN_STACK_SIZE
	.align		4
.L_17:
        /*0018*/ 	.byte	0x04, 0x12
        /*001a*/ 	.short	(.L_19 - .L_18)
	.align		4
.L_18:
        /*001c*/ 	.word	index@(_ZN7cutlass13device_kernelINS_4gemm6kernel13GemmUniversalIN4cute5tupleIJiiiiEEENS1_10collective13CollectiveMmaINS1_34MainloopSm90TmaGmmaWarpSpecializedILi16ENS5_IJNS4_1CILi2EEENSA_ILi1EEESC_EEENS1_35KernelTmaWarpSpecializedCooperativeEEENS5_IJNSA_ILi384EEENSA_ILi48EEENSA_ILi32EEEEEEaNS5_IJlSC_lEEEaSK_NS4_8TiledMMAINS4_8MMA_AtomIJNS4_4SM904GMMA26MMA_64x16x32_S32S8S8_SS_TNEEEENS4_6LayoutISD_NS5_IJSC_NSA_ILi0EEESS_EEEEENS5_IJNS4_10UnderscoreESV_SV_EEEEENS4_13SM90_TMA_LOADENS4_14ComposedLayoutINS4_7SwizzleILi1ELi4ELi3EEENS4_18smem_ptr_flag_bitsILi8EEENSR_INS5_IJNSA_ILi8EEESI_EEENS5_IJSI_SC_EEEEEEEvNS4_8identityENS4_23SM90_TMA_LOAD_MULTICASTES18_vS19_EENS_8epilogue10collective6detail29Sm90TmaWarpSpecializedAdapterINS1D_15DefaultEpilogueIaSK_SK_NS1C_6thread17LinearCombinationIaLi1EiiLNS1H_9ScaleType4KindE0ELNS_15FloatRoundStyleE2EaEENS1_15EpilogueDefaultEEEEEvvEEEEvNT_6ParamsE)
        /*0020*/ 	.word	0x00000000
.L_19:


//--------------------- .nv.compat                --------------------------
	.section	.nv.compat,"",@"SHT_CUDA_COMPAT_INFO"
	.align	4
        /*0000*/ 	.byte	0x02, 0x09, 0x01, 0x00, 0x02, 0x02, 0x04, 0x00, 0x02, 0x05, 0x05, 0x00, 0x03, 0x07, 0x01, 0x01
        /*0010*/ 	.byte	0x02, 0x03, 0x01, 0x00, 0x02, 0x06, 0x01, 0x00, 0x04, 0x0b, 0x08, 0x00, 0x00, 0x00, 0x00, 0x00
        /*0020*/ 	.byte	0x00, 0x00, 0x00, 0x00


//--------------------- .nv.info._ZN7cutlass13device_kernelINS_4gemm6kernel13GemmUniversalIN4cute5tupleIJiiiiEEENS1_10collective13CollectiveMmaINS1_34MainloopSm90TmaGmmaWarpSpecializedILi16ENS5_IJNS4_1CILi2EEENSA_ILi1EEESC_EEENS1_35KernelTmaWarpSpecializedCooperativeEEENS5_IJNSA_ILi384EEENSA_ILi48EEENSA_ILi32EEEEEEaNS5_IJlSC_lEEEaSK_NS4_8TiledMMAINS4_8MMA_AtomIJNS4_4SM904GMMA26MMA_64x16x32_S32S8S8_SS_TNEEEENS4_6LayoutISD_NS5_IJSC_NSA_ILi0EEESS_EEEEENS5_IJNS4_10UnderscoreESV_SV_EEEEENS4_13SM90_TMA_LOADENS4_14ComposedLayoutINS4_7SwizzleILi1ELi4ELi3EEENS4_18smem_ptr_flag_bitsILi8EEENSR_INS5_IJNSA_ILi8EEESI_EEENS5_IJSI_SC_EEEEEEEvNS4_8identityENS4_23SM90_TMA_LOAD_MULTICASTES18_vS19_EENS_8epilogue10collective6detail29Sm90TmaWarpSpecializedAdapterINS1D_15DefaultEpilogueIaSK_SK_NS1C_6thread17LinearCombinationIaLi1EiiLNS1H_9ScaleType4KindE0ELNS_15FloatRoundStyleE2EaEENS1_15EpilogueDefaultEEEEEvvEEEEvNT_6ParamsE --------------------------
	.section	.nv.info._ZN7cutlass13device_kernelINS_4gemm6kernel13GemmUniversalIN4cute5tupleIJiiiiEEENS1_10collective13CollectiveMmaINS1_34MainloopSm90TmaGmmaWarpSpecializedILi16ENS5_IJNS4_1CILi2EEENSA_ILi1EEESC_EEENS1_35KernelTmaWarpSpecializedCooperativeEEENS5_IJNSA_ILi384EEENSA_ILi48EEENSA_ILi32EEEEEEaNS5_IJlSC_lEEEaSK_NS4_8TiledMMAINS4_8MMA_AtomIJNS4_4SM904GMMA26MMA_64x16x32_S32S8S8_SS_TNEEEENS4_6LayoutISD_NS5_IJSC_NSA_ILi0EEESS_EEEEENS5_IJNS4_10UnderscoreESV_SV_EEEEENS4_13SM90_TMA_LOADENS4_14ComposedLayoutINS4_7SwizzleILi1ELi4ELi3EEENS4_18smem_ptr_flag_bitsILi8EEENSR_INS5_IJNSA_ILi8EEESI_EEENS5_IJSI_SC_EEEEEEEvNS4_8identityENS4_23SM90_TMA_LOAD_MULTICASTES18_vS19_EENS_8epilogue10collective6detail29Sm90TmaWarpSpecializedAdapterINS1D_15DefaultEpilogueIaSK_SK_NS1C_6thread17LinearCombinationIaLi1EiiLNS1H_9ScaleType4KindE0ELNS_15FloatRoundStyleE2EaEENS1_15EpilogueDefaultEEEEEvvEEEEvNT_6ParamsE,"",@"SHT_CUDA_INFO"
	.sectionflags	@""
	.align	4


	//----- nvinfo : EIATTR_CUDA_API_VERSION
	.align		4
        /*0000*/ 	.byte	0x04, 0x37
        /*0002*/ 	.short	(.L_21 - .L_20)
.L_20:
        /*0004*/ 	.word	0x00000082


	//----- nvinfo : EIATTR_KPARAM_INFO
	.align		4
.L_21:
        /*0008*/ 	.byte	0x04, 0x17
        /*000a*/ 	.short	(.L_23 - .L_22)
.L_22:
        /*000c*/ 	.word	0x00000000
        /*0010*/ 	.short	0x0000
        /*0012*/ 	.short	0x0070
        /*0014*/ 	.byte	0x00, 0xf0, 0x01, 0x10


	//----- nvinfo : EIATTR_SPARSE_MMA_MASK
	.align		4
.L_23:
        /*0018*/ 	.byte	0x03, 0x50
        /*001a*/ 	.short	0x0000


	//----- nvinfo : EIATTR_MAXREG_COUNT
	.align		4
        /*001c*/ 	.byte	0x03, 0x1b
        /*001e*/ 	.short	0x00a8


	//----- nvinfo : EIATTR_NUM_BARRIERS
	.align		4
        /*0020*/ 	.byte	0x02, 0x4c
        /*0022*/ 	.byte	0x01
	.zero		1


	//----- nvinfo : EIATTR_EXTERNS
	.align		4
        /*0024*/ 	.byte	0x04, 0x0f
        /*0026*/ 	.short	(.L_25 - .L_24)


	//   ....[0]....
	.align		4
.L_24:
        /*0028*/ 	.word	index@(__assertfail)


	//----- nvinfo : EIATTR_MERCURY_ISA_VERSION
	.align		4
.L_25:
        /*002c*/ 	.byte	0x03, 0x5f
        /*002e*/ 	.short	0x0101


	//----- nvinfo : EIATTR_INT_WARP_WIDE_INSTR_OFFSETS
	.align		4
        /*0030*/ 	.byte	0x04, 0x31
        /*0032*/ 	.short	(.L_27 - .L_26)


	//   ....[0]....
.L_26:
        /*0034*/ 	.word	0x00000630


	//   ....[1]....
        /*0038*/ 	.word	0x00000650


	//   ....[2]....
        /*003c*/ 	.word	0x00000810


	//----- nvinfo : EIATTR_COOP_GROUP_MASK_REGIDS
	.align		4
.L_27:
        /*0040*/ 	.byte	0x04, 0x29
        /*0042*/ 	.short	(.L_29 - .L_28)


	//   ....[0]....
.L_28:
        /*0044*/ 	.word	0xffffffff


	//   ....[1]....
        /*0048*/ 	.word	0xffffffff


	//   ....[2]....
        /*004c*/ 	.word	0xffffffff


	//   ....[3]....
        /*0050*/ 	.word	0xffffffff


	//   ....[4]....
        /*0054*/ 	.word	0xffffffff


	//   ....[5]....
        /*0058*/ 	.word	0xffffffff


	//----- nvinfo : EIATTR_COOP_GROUP_INSTR_OFFSETS
	.align		4
.L_29:
        /*005c*/ 	.byte	0x04, 0x28
        /*005e*/ 	.short	(.L_31 - .L_30)


	//   ....[0]....
.L_30:
        /*0060*/ 	.word	0x00000060


	//   ....[1]....
        /*0064*/ 	.word	0x00000070


	//   ....[2]....
        /*0068*/ 	.word	0x00000130


	//   ....[3]....
        /*006c*/ 	.word	0x00000480


	//   ....[4]....
        /*0070*/ 	.word	0x000009b0


	//   ....[5]....
        /*0074*/ 	.word	0x00001530


	//----- nvinfo : EIATTR_REG_RECONFIG
	.align		4
.L_31:
        /*0078*/ 	.byte	0x01, 0x54
	.zero		2


	//----- nvinfo : EIATTR_SYSCALL_OFFSETS
	.align		4
        /*007c*/ 	.byte	0x04, 0x46
        /*007e*/ 	.short	(.L_33 - .L_32)


	//   ....[0]....
.L_32:
        /*0080*/ 	.word	0x00001700


	//----- nvinfo : EIATTR_MBARRIER_INSTR_OFFSETS
	.align		4
.L_33:
        /*0084*/ 	.byte	0x04, 0x39
        /*0086*/ 	.short	(.L_35 - .L_34)


	//   ....[0]....
.L_34:
        /*0088*/ 	.word	0x00000250
        /*008c*/ 	.word	0x000000ff
        /*0090*/ 	.word	0x00000000
        /*0094*/ 	.short	0x0100
        /*0096*/ 	.byte	0x08
	.zero		1


	//   ....[1]....
        /*0098*/ 	.word	0x00000260
        /*009c*/ 	.word	0x000000ff
        /*00a0*/ 	.word	0x00000080
        /*00a4*/ 	.short	0x0100
        /*00a6*/ 	.byte	0x08
	.zero		1


	//   ....[2]....
        /*00a8*/ 	.word	0x00000270
        /*00ac*/ 	.word	0x000000ff
        /*00b0*/ 	.word	0x00000008
        /*00b4*/ 	.short	0x0100
        /*00b6*/ 	.byte	0x08
	.zero		1


	//   ....[3]....
        /*00b8*/ 	.word	0x00000280
        /*00bc*/ 	.word	0x000000ff
        /*00c0*/ 	.word	0x00000088
        /*00c4*/ 	.short	0x0100
        /*00c6*/ 	.byte	0x08
	.zero		1


	//   ....[4]....
        /*00c8*/ 	.word	0x00000290
        /*00cc*/ 	.word	0x000000ff
        /*00d0*/ 	.word	0x00000010
        /*00d4*/ 	.short	0x0100
        /*00d6*/ 	.byte	0x08
	.zero		1


	//   ....[5]....
        /*00d8*/ 	.word	0x000002a0
        /*00dc*/ 	.word	0x000000ff
        /*00e0*/ 	.word	0x00000090
        /*00e4*/ 	.short	0x0100
        /*00e6*/ 	.byte	0x08
	.zero		1


	//   ....[6]....
        /*00e8*/ 	.word	0x000002b0
        /*00ec*/ 	.word	0x000000ff
        /*00f0*/ 	.word	0x00000018
        /*00f4*/ 	.short	0x0100
        /*00f6*/ 	.byte	0x08
	.zero		1


	//   ....[7]....
        /*00f8*/ 	.word	0x000002c0
        /*00fc*/ 	.word	0x000000ff
        /*0100*/ 	.word	0x00000098
        /*0104*/ 	.short	0x0100
        /*0106*/ 	.byte	0x08
	.zero		1


	//   ....[8]....
        /*0108*/ 	.word	0x000002d0
        /*010c*/ 	.word	0x000000ff
        /*0110*/ 	.word	0x00000020
        /*0114*/ 	.short	0x0100
        /*0116*/ 	.byte	0x08
	.zero		1


	//   ....[9]....
        /*0118*/ 	.word	0x000002e0
        /*011c*/ 	.word	0x000000ff
        /*0120*/ 	.word	0x000000a0
        /*0124*/ 	.short	0x0100
        /*0126*/ 	.byte	0x08
	.zero		1


	//   ....[10]....
        /*0128*/ 	.word	0x000002f0
        /*012c*/ 	.word	0x000000ff
        /*0130*/ 	.word	0x00000028
        /*0134*/ 	.short	0x0100
        /*0136*/ 	.byte	0x08
	.zero		1


	//   ....[11]....
        /*0138*/ 	.word	0x00000300
        /*013c*/ 	.word	0x000000ff
        /*0140*/ 	.word	0x000000a8
        /*0144*/ 	.short	0x0100
        /*0146*/ 	.byte	0x08
	.zero		1


	//   ....[12]....
        /*0148*/ 	.word	0x00000310
        /*014c*/ 	.word	0x000000ff
        /*0150*/ 	.word	0x00000030
        /*0154*/ 	.short	0x0100
        /*0156*/ 	.byte	0x08
	.zero		1


	//   ....[13]....
        /*0158*/ 	.word	0x00000320
        /*015c*/ 	.word	0x000000ff
        /*0160*/ 	.word	0x000000b0
        /*0164*/ 	.short	0x0100
        /*0166*/ 	.byte	0x08
	.zero		1


	//   ....[14]....
        /*0168*/ 	.word	0x00000330
        /*016c*/ 	.word	0x000000ff
        /*0170*/ 	.word	0x00000038
        /*0174*/ 	.short	0x0100
        /*0176*/ 	.byte	0x08
	.zero		1


	//   ....[15]....
        /*0178*/ 	.word	0x00000340
        /*017c*/ 	.word	0x000000ff
        /*0180*/ 	.word	0x000000b8
        /*0184*/ 	.short	0x0100
        /*0186*/ 	.byte	0x08
	.zero		1


	//   ....[16]....
        /*0188*/ 	.word	0x00000350
        /*018c*/ 	.word	0x000000ff
        /*0190*/ 	.word	0x00000040
        /*0194*/ 	.short	0x0100
        /*0196*/ 	.byte	0x08
	.zero		1


	//   ....[17]....
        /*0198*/ 	.word	0x00000360
        /*019c*/ 	.word	0x000000ff
        /*01a0*/ 	.word	0x000000c0
        /*01a4*/ 	.short	0x0100
        /*01a6*/ 	.byte	0x08
	.zero		1


	//   ....[18]....
        /*01a8*/ 	.word	0x00000370
        /*01ac*/ 	.word	0x000000ff
        /*01b0*/ 	.word	0x00000048
        /*01b4*/ 	.short	0x0100
        /*01b6*/ 	.byte	0x08
	.zero		1


	//   ....[19]....
        /*01b8*/ 	.word	0x00000380
        /*01bc*/ 	.word	0x000000ff
        /*01c0*/ 	.word	0x000000c8
        /*01c4*/ 	.short	0x0100
        /*01c6*/ 	.byte	0x08
	.zero		1


	//   ....[20]....
        /*01c8*/ 	.word	0x00000390
        /*01cc*/ 	.word	0x000000ff
        /*01d0*/ 	.word	0x00000050
        /*01d4*/ 	.short	0x0100
        /*01d6*/ 	.byte	0x08
	.zero		1


	//   ....[21]....
        /*01d8*/ 	.word	0x000003a0
        /*01dc*/ 	.word	0x000000ff
        /*01e0*/ 	.word	0x000000d0
        /*01e4*/ 	.short	0x0100
        /*01e6*/ 	.byte	0x08
	.zero		1


	//   ....[22]....
        /*01e8*/ 	.word	0x000003b0
        /*01ec*/ 	.word	0x000000ff
        /*01f0*/ 	.word	0x00000058
        /*01f4*/ 	.short	0x0100
        /*01f6*/ 	.byte	0x08
	.zero		1


	//   ....[23]....
        /*01f8*/ 	.word	0x000003c0
        /*01fc*/ 	.word	0x000000ff
        /*0200*/ 	.word	0x000000d8
        /*0204*/ 	.short	0x0100
        /*0206*/ 	.byte	0x08
	.zero		1


	//   ....[24]....
        /*0208*/ 	.word	0x000003d0
        /*020c*/ 	.word	0x000000ff
        /*0210*/ 	.word	0x00000060
        /*0214*/ 	.short	0x0100
        /*0216*/ 	.byte	0x08
	.zero		1


	//   ....[25]....
        /*0218*/ 	.word	0x000003e0
        /*021c*/ 	.word	0x000000ff
        /*0220*/ 	.word	0x000000e0
        /*0224*/ 	.short	0x0100
        /*0226*/ 	.byte	0x08
	.zero		1


	//   ....[26]....
        /*0228*/ 	.word	0x000003f0
        /*022c*/ 	.word	0x000000ff
        /*0230*/ 	.word	0x00000068
        /*0234*/ 	.short	0x0100
        /*0236*/ 	.byte	0x08
	.zero		1


	//   ....[27]....
        /*0238*/ 	.word	0x00000400
        /*023c*/ 	.word	0x000000ff
        /*0240*/ 	.word	0x000000e8
        /*0244*/ 	.short	0x0100
        /*0246*/ 	.byte	0x08
	.zero		1


	//   ....[28]....
        /*0248*/ 	.word	0x00000410
        /*024c*/ 	.word	0x000000ff
        /*0250*/ 	.word	0x00000070
        /*0254*/ 	.short	0x0100
        /*0256*/ 	.byte	0x08
	.zero		1


	//   ....[29]....
        /*0258*/ 	.word	0x00000420
        /*025c*/ 	.word	0x000000ff
        /*0260*/ 	.word	0x000000f0
        /*0264*/ 	.short	0x0100
        /*0266*/ 	.byte	0x08
	.zero		1


	//   ....[30]....
        /*0268*/ 	.word	0x00000430
        /*026c*/ 	.word	0x000000ff
        /*0270*/ 	.word	0x00000078
        /*0274*/ 	.short	0x0100
        /*0276*/ 	.byte	0x08
	.zero		1


	//   ....[31]....
        /*0278*/ 	.word	0x00000440
        /*027c*/ 	.word	0x000000ff
        /*0280*/ 	.word	0x000000f8
        /*0284*/ 	.short	0x0100
        /*0286*/ 	.byte	0x08
	.zero		1


	//   ....[32]....
        /*0288*/ 	.word	0x000008b0
        /*028c*/ 	.word	0x000000ff
        /*0290*/ 	.word	0x00000110
        /*0294*/ 	.short	0x0100
        /*0296*/ 	.byte	0x06
	.zero		1


	//   ....[33]....
        /*0298*/ 	.word	0x00000940
        /*029c*/ 	.word	0x000000ff
        /*02a0*/ 	.word	0x00000118
        /*02a4*/ 	.short	0x0100
        /*02a6*/ 	.byte	0x06
	.zero		1


	//   ....[34]....
        /*02a8*/ 	.word	0x00001790
        /*02ac*/ 	.word	0x00000003
        /*02b0*/ 	.word	0x00000000
        /*02b4*/ 	.short	0x010a
        /*02b6*/ 	.byte	0x3f
	.zero		1


	//   ....[35]....
        /*02b8*/ 	.word	0x000017d0
        /*02bc*/ 	.word	0x00000003
        /*02c0*/ 	.word	0x00000000
        /*02c4*/ 	.short	0x010a
        /*02c6*/ 	.byte	0x3f
	.zero		1


	//   ....[36]....
        /*02c8*/ 	.word	0x00001cd0
        /*02cc*/ 	.word	0x000000ff
        /*02d0*/ 	.word	0x00000000
        /*02d4*/ 	.short	0x010a
        /*02d6*/ 	.byte	0x06
	.zero		1


	//   ....[37]....
        /*02d8*/ 	.word	0x00001d10
        /*02dc*/ 	.word	0x000000ff
        /*02e0*/ 	.word	0x00000000
        /*02e4*/ 	.short	0x010a
        /*02e6*/ 	.byte	0x06
	.zero		1


	//   ....[38]....
        /*02e8*/ 	.word	0x000020e0
        /*02ec*/ 	.word	0x00000005
        /*02f0*/ 	.word	0x00000000
        /*02f4*/ 	.short	0x0101
        /*02f6*/ 	.byte	0x3f
	.zero		1


	//   ....[39]....
        /*02f8*/ 	.word	0x00002310
        /*02fc*/ 	.word	0x00000000
        /*0300*/ 	.word	0x00000000
        /*0304*/ 	.short	0x0101
        /*0306*/ 	.byte	0x3f
	.zero		1


	//   ....[40]....
        /*0308*/ 	.word	0x00007300
        /*030c*/ 	.word	0x00000017
        /*0310*/ 	.word	0x00000080
        /*0314*/ 	.short	0x010a
        /*0316*/ 	.byte	0x3f
	.zero		1


	//   ....[41]....
        /*0318*/ 	.word	0x000076c0
        /*031c*/ 	.word	0x00000005
        /*0320*/ 	.word	0x00000118
        /*0324*/ 	.short	0x0101
        /*0326*/ 	.byte	0x3f
	.zero		1


	//   ....[42]....
        /*0328*/ 	.word	0x00007de0
        /*032c*/ 	.word	0x00000007
        /*0330*/ 	.word	0x00000000
        /*0334*/ 	.short	0x010a
        /*0336*/ 	.byte	0x3f
	.zero		1


	//   ....[43]....
        /*0338*/ 	.word	0x00007e60
        /*033c*/ 	.word	0x00000006
        /*0340*/ 	.word	0x00000000
        /*0344*/ 	.short	0x010a
        /*0346*/ 	.byte	0x3f
	.zero		1


	//   ....[44]....
        /*0348*/ 	.word	0x00007ef0
        /*034c*/ 	.word	0x00000007
        /*0350*/ 	.word	0x00000000
        /*0354*/ 	.short	0x010a
        /*0356*/ 	.byte	0x3f
	.zero		1


	//   ....[45]....
        /*0358*/ 	.word	0x00007f80
        /*035c*/ 	.word	0x00000006
        /*0360*/ 	.word	0x00000000
        /*0364*/ 	.short	0x010a
        /*0366*/ 	.byte	0x3f
	.zero		1


	//   ....[46]....
        /*0368*/ 	.word	0x00008010
        /*036c*/ 	.word	0x00000007
        /*0370*/ 	.word	0x00000000
        /*0374*/ 	.short	0x010a
        /*0376*/ 	.byte	0x3f
	.zero		1


	//   ....[47]....
        /*0378*/ 	.word	0x000080a0
        /*037c*/ 	.word	0x00000006
        /*0380*/ 	.word	0x00000000
        /*0384*/ 	.short	0x010a
        /*0386*/ 	.byte	0x3f
	.zero		1


	//   ....[48]....
        /*0388*/ 	.word	0x00008130
        /*038c*/ 	.word	0x00000007
        /*0390*/ 	.word	0x00000000
        /*0394*/ 	.short	0x010a
        /*0396*/ 	.byte	0x3f
	.zero		1


	//   ....[49]....
        /*0398*/ 	.word	0x000081c0
        /*039c*/ 	.word	0x00000006
        /*03a0*/ 	.word	0x00000000
        /*03a4*/ 	.short	0x010a
        /*03a6*/ 	.byte	0x3f
	.zero		1


	//   ....[50]....
        /*03a8*/ 	.word	0x00008250
        /*03ac*/ 	.word	0x00000007
        /*03b0*/ 	.word	0x00000000
        /*03b4*/ 	.short	0x010a
        /*03b6*/ 	.byte	0x3f
	.zero		1


	//   ....[51]....
        /*03b8*/ 	.word	0x000082e0
        /*03bc*/ 	.word	0x00000006
        /*03c0*/ 	.word	0x00000000
        /*03c4*/ 	.short	0x010a
        /*03c6*/ 	.byte	0x3f
	.zero		1


	//   ....[52]....
        /*03c8*/ 	.word	0x00008370
        /*03cc*/ 	.word	0x00000007
        /*03d0*/ 	.word	0x00000000
        /*03d4*/ 	.short	0x010a
        /*03d6*/ 	.byte	0x3f
	.zero		1


	//   ....[53]....
        /*03d8*/ 	.word	0x00008400
        /*03dc*/ 	.word	0x00000006
        /*03e0*/ 	.word	0x00000000
        /*03e4*/ 	.short	0x010a
        /*03e6*/ 	.byte	0x3f
	.zero		1


	//   ....[54]....
        /*03e8*/ 	.word	0x00008490
        /*03ec*/ 	.word	0x00000007
        /*03f0*/ 	.word	0x00000000
        /*03f4*/ 	.short	0x010a
        /*03f6*/ 	.byte	0x3f
	.zero		1


	//   ....[55]....
        /*03f8*/ 	.word	0x00008520
        /*03fc*/ 	.word	0x00000006
        /*0400*/ 	.word	0x00000000
        /*0404*/ 	.short	0x010a
        /*0406*/ 	.byte	0x3f
	.zero		1


	//   ....[56]....
        /*0408*/ 	.word	0x000085b0
        /*040c*/ 	.word	0x00000007
        /*0410*/ 	.word	0x00000000
        /*0414*/ 	.short	0x010a
        /*0416*/ 	.byte	0x3f
	.zero		1


	//   ....[57]....
        /*0418*/ 	.word	0x00008640
        /*041c*/ 	.word	0x00000005
        /*0420*/ 	.word	0x00000000
        /*0424*/ 	.short	0x010a
        /*0426*/ 	.byte	0x3f
	.zero		1


	//   ....[58]....
        /*0428*/ 	.word	0x000086a0
        /*042c*/ 	.word	0x00000003
        /*0430*/ 	.word	0x00000000
        /*0434*/ 	.short	0x010a
        /*0436*/ 	.byte	0x3f
	.zero		1


	//   ....[59]....
        /*0438*/ 	.word	0x00008700
        /*043c*/ 	.word	0x00000005
        /*0440*/ 	.word	0x00000000
        /*0444*/ 	.short	0x010a
        /*0446*/ 	.byte	0x3f
	.zero		1


	//   ....[60]....
        /*0448*/ 	.word	0x000087d0
        /*044c*/ 	.word	0x00000017
        /*0450*/ 	.word	0x00000080
        /*0454*/ 	.short	0x010a
        /*0456*/ 	.byte	0x3f
	.zero		1


	//   ....[61]....
        /*0458*/ 	.word	0x000088a0
        /*045c*/ 	.word	0x00000007
        /*0460*/ 	.word	0x00000000
        /*0464*/ 	.short	0x010a
        /*0466*/ 	.byte	0x3f
	.zero		1


	//   ....[62]....
        /*0468*/ 	.word	0x000088f0
        /*046c*/ 	.word	0x00000006
        /*0470*/ 	.word	0x00000000
        /*0474*/ 	.short	0x010a
        /*0476*/ 	.byte	0x3f
	.zero		1


	//   ....[63]....
        /*0478*/ 	.word	0x00008940
        /*047c*/ 	.word	0x00000007
        /*0480*/ 	.word	0x00000000
        /*0484*/ 	.short	0x010a
        /*0486*/ 	.byte	0x3f
	.zero		1


	//   ....[64]....
        /*0488*/ 	.word	0x00008990
        /*048c*/ 	.word	0x00000006
        /*0490*/ 	.word	0x00000000
        /*0494*/ 	.short	0x010a
        /*0496*/ 	.byte	0x3f
	.zero		1


	//   ....[65]....
        /*0498*/ 	.word	0x000089e0
        /*049c*/ 	.word	0x00000007
        /*04a0*/ 	.word	0x00000000
        /*04a4*/ 	.short	0x010a
        /*04a6*/ 	.byte	0x3f
	.zero		1


	//   ....[66]....
        /*04a8*/ 	.word	0x00008a30
        /*04ac*/ 	.word	0x00000006
        /*04b0*/ 	.word	0x00000000
        /*04b4*/ 	.short	0x010a
        /*04b6*/ 	.byte	0x3f
	.zero		1


	//   ....[67]....
        /*04b8*/ 	.word	0x00008a80
        /*04bc*/ 	.word	0x00000007
        /*04c0*/ 	.word	0x00000000
        /*04c4*/ 	.short	0x010a
        /*04c6*/ 	.byte	0x3f
	.zero		1


	//   ....[68]....
        /*04c8*/ 	.word	0x00008ad0
        /*04cc*/ 	.word	0x00000006
        /*04d0*/ 	.word	0x00000000
        /*04d4*/ 	.short	0x010a
        /*04d6*/ 	.byte	0x3f
	.zero		1


	//   ....[69]....
        /*04d8*/ 	.word	0x00008b20
        /*04dc*/ 	.word	0x00000007
        /*04e0*/ 	.word	0x00000000
        /*04e4*/ 	.short	0x010a
        /*04e6*/ 	.byte	0x3f
	.zero		1


	//   ....[70]....
        /*04e8*/ 	.word	0x00008b70
        /*04ec*/ 	.word	0x00000006
        /*04f0*/ 	.word	0x00000000
        /*04f4*/ 	.short	0x010a
        /*04f6*/ 	.byte	0x3f
	.zero		1


	//   ....[71]....
        /*04f8*/ 	.word	0x00008bc0
        /*04fc*/ 	.word	0x00000007
        /*0500*/ 	.word	0x00000000
        /*0504*/ 	.short	0x010a
        /*0506*/ 	.byte	0x3f
	.zero		1


	//   ....[72]....
        /*0508*/ 	.word	0x00008c10
        /*050c*/ 	.word	0x00000006
        /*0510*/ 	.word	0x00000000
        /*0514*/ 	.short	0x010a
        /*0516*/ 	.byte	0x3f
	.zero		1


	//   ....[73]....
        /*0518*/ 	.word	0x00008c60
        /*051c*/ 	.word	0x00000007
        /*0520*/ 	.word	0x00000000
        /*0524*/ 	.short	0x010a
        /*0526*/ 	.byte	0x3f
	.zero		1


	//   ....[74]....
        /*0528*/ 	.word	0x00008cb0
        /*052c*/ 	.word	0x00000006
        /*0530*/ 	.word	0x00000000
        /*0534*/ 	.short	0x010a
        /*0536*/ 	.byte	0x3f
	.zero		1


	//   ....[75]....
        /*0538*/ 	.word	0x00008d00
        /*053c*/ 	.word	0x00000007
        /*0540*/ 	.word	0x00000000
        /*0544*/ 	.short	0x010a
        /*0546*/ 	.byte	0x3f
	.zero		1


	//----- nvinfo : EIATTR_NUM_MBARRIERS
	.align		4
.L_35:
        /*0548*/ 	.byte	0x03, 0x38
        /*054a*/ 	.short	0x0022


	//----- nvinfo : EIATTR_EXIT_INSTR_OFFSETS
	.align		4
        /*054c*/ 	.byte	0x04, 0x1c
        /*054e*/ 	.short	(.L_37 - .L_36)


	//   ....[0]....
.L_36:
        /*0550*/ 	.word	0x00000b20


	//   ....[1]....
        /*0554*/ 	.word	0x00001330


	//   ....[2]....
        /*0558*/ 	.word	0x00006a10


	//   ....[3]....
        /*055c*/ 	.word	0x00006f70


	//   ....[4]....
        /*0560*/ 	.word	0x00008690


	//----- nvinfo : EIATTR_MAX_THREADS
	.align		4
.L_37:
        /*0564*/ 	.byte	0x04, 0x05
        /*0566*/ 	.short	(.L_39 - .L_38)
.L_38:
        /*0568*/ 	.word	0x00000180
        /*056c*/ 	.word	0x00000001
        /*0570*/ 	.word	0x00000001


	//----- nvinfo : EIATTR_CRS_STACK_SIZE
	.align		4
.L_39:
        /*0574*/ 	.byte	0x04, 0x1e
        /*0576*/ 	.short	(.L_41 - .L_40)
.L_40:
        /*0578*/ 	.word	0x00000000


	//----- nvinfo : EIATTR_CBANK_PARAM_SIZE
	.align		4
.L_41:
        /*057c*/ 	.byte	0x03, 0x19
        /*057e*/ 	.short	0x0470


	//----- nvinfo : EIATTR_PARAM_CBANK
	.align		4
        /*0580*/ 	.byte	0x04, 0x0a
        /*0582*/ 	.short	(.L_43 - .L_42)
	.align		4
.L_42:
        /*0584*/ 	.word	index@(.nv.constant0._ZN7cutlass13device_kernelINS_4gemm6kernel13GemmUniversalIN4cute5tupleIJiiiiEEENS1_10collective13CollectiveMmaINS1_34MainloopSm90TmaGmmaWarpSpecializedILi16ENS5_IJNS4_1CILi2EEENSA_ILi1EEESC_EEENS1_35KernelTmaWarpSpecializedCooperativeEEENS5_IJNSA_ILi384EEENSA_ILi48EEENSA_ILi32EEEEEEaNS5_IJlSC_lEEEaSK_NS4_8TiledMMAINS4_8MMA_AtomIJNS4_4SM904GMMA26MMA_64x16x32_S32S8S8_SS_TNEEEENS4_6LayoutISD_NS5_IJSC_NSA_ILi0EEESS_EEEEENS5_IJNS4_10UnderscoreESV_SV_EEEEENS4_13SM90_TMA_LOADENS4_14ComposedLayoutINS4_7SwizzleILi1ELi4ELi3EEENS4_18smem_ptr_flag_bitsILi8EEENSR_INS5_IJNSA_ILi8EEESI_EEENS5_IJSI_SC_EEEEEEEvNS4_8identityENS4_23SM90_TMA_LOAD_MULTICASTES18_vS19_EENS_8epilogue10collective6detail29Sm90TmaWarpSpecializedAdapterINS1D_15DefaultEpilogueIaSK_SK_NS1C_6thread17LinearCombinationIaLi1EiiLNS1H_9ScaleType4KindE0ELNS_15FloatRoundStyleE2EaEENS1_15EpilogueDefaultEEEEEvvEEEEvNT_6ParamsE)
        /*0588*/ 	.short	0x0210
        /*058a*/ 	.short	0x0470


	//----- nvinfo : EIATTR_SW_WAR
	.align		4
.L_43:
        /*058c*/ 	.byte	0x04, 0x36
        /*058e*/ 	.short	(.L_45 - .L_44)
.L_44:
        /*0590*/ 	.word	0x00000008
.L_45:


//--------------------- .nv.callgraph             --------------------------
	.section	.nv.callgraph,"",@"SHT_CUDA_CALLGRAPH"
	.align	4
	.sectionentsize	8
	.align		4
        /*0000*/ 	.word	0x00000000
	.align		4
        /*0004*/ 	.word	0xffffffff
	.align		4
        /*0008*/ 	.word	index@(_ZN7cutlass13device_kernelINS_4gemm6kernel13GemmUniversalIN4cute5tupleIJiiiiEEENS1_10collective13CollectiveMmaINS1_34MainloopSm90TmaGmmaWarpSpecializedILi16ENS5_IJNS4_1CILi2EEENSA_ILi1EEESC_EEENS1_35KernelTmaWarpSpecializedCooperativeEEENS5_IJNSA_ILi384EEENSA_ILi48EEENSA_ILi32EEEEEEaNS5_IJlSC_lEEEaSK_NS4_8TiledMMAINS4_8MMA_AtomIJNS4_4SM904GMMA26MMA_64x16x32_S32S8S8_SS_TNEEEENS4_6LayoutISD_NS5_IJSC_NSA_ILi0EEESS_EEEEENS5_IJNS4_10UnderscoreESV_SV_EEEEENS4_13SM90_TMA_LOADENS4_14ComposedLayoutINS4_7SwizzleILi1ELi4ELi3EEENS4_18smem_ptr_flag_bitsILi8EEENSR_INS5_IJNSA_ILi8EEESI_EEENS5_IJSI_SC_EEEEEEEvNS4_8identityENS4_23SM90_TMA_LOAD_MULTICASTES18_vS19_EENS_8epilogue10collective6detail29Sm90TmaWarpSpecializedAdapterINS1D_15DefaultEpilogueIaSK_SK_NS1C_6thread17LinearCombinationIaLi1EiiLNS1H_9ScaleType4KindE0ELNS_15FloatRoundStyleE2EaEENS1_15EpilogueDefaultEEEEEvvEEEEvNT_6ParamsE)
	.align		4
        /*000c*/ 	.word	index@(__assertfail)
	.align		4
        /*0010*/ 	.word	0x00000000
	.align		4
        /*0014*/ 	.word	0xfffffffe
	.align		4
        /*0018*/ 	.word	0x00000000
	.align		4
        /*001c*/ 	.word	0xfffffffd
	.align		4
        /*0020*/ 	.word	0x00000000
	.align		4
        /*0024*/ 	.word	0xfffffffc


//--------------------- .nv.constant4             --------------------------
	.section	.nv.constant4,"a",@progbits
	.align	8
	.align		8
.nv.constant4:
        /*0000*/ 	.dword	__assertfail
	.align		8
        /*0008*/ 	.dword	__unnamed_1
	.align		8
        /*0010*/ 	.dword	_ZN39_INTERNAL_a45f28ba_4_k_cu_02f6db2f_78824cuda3std3__45__cpo5beginE
	.align		8
        /*0018*/ 	.dword	_ZN39_INTERNAL_a45f28ba_4_k_cu_02f6db2f_78824cuda3std3__45__cpo3endE
	.align		8
        /*0020*/ 	.dword	_ZN39_INTERNAL_a45f28ba_4_k_cu_02f6db2f_78824cuda3std3__45__cpo6cbeginE
	.align		8
        /*0028*/ 	.dword	_ZN39_INTERNAL_a45f28ba_4_k_cu_02f6db2f_78824cuda3std3__45__cpo4cendE
	.align		8
        /*0030*/ 	.dword	_ZN39_INTERNAL_a45f28ba_4_k_cu_02f6db2f_78824cuda3std3__441_GLOBAL__N__a45f28ba_4_k_cu_02f6db2f_78826ignoreE
	.align		8
        /*0038*/ 	.dword	_ZN39_INTERNAL_a45f28ba_4_k_cu_02f6db2f_78824cuda3std3__419piecewise_constructE
	.align		8
        /*0040*/ 	.dword	_ZN39_INTERNAL_a45f28ba_4_k_cu_02f6db2f_78824cuda3std3__48in_placeE
	.align		8
        /*0048*/ 	.dword	_ZN39_INTERNAL_a45f28ba_4_k_cu_02f6db2f_78824cuda3std6ranges3__45__cpo4swapE
	.align		8
        /*0050*/ 	.dword	_ZN39_INTERNAL_a45f28ba_4_k_cu_02f6db2f_78824cuda3std6ranges3__45__cpo9iter_moveE
	.align		8
        /*0058*/ 	.dword	_ZN39_INTERNAL_a45f28ba_4_k_cu_02f6db2f_78824cute7productE
	.align		8
        /*0060*/ 	.dword	_ZN39_INTERNAL_a45f28ba_4_k_cu_02f6db2f_78824cute1_E
	.align		8
        /*0068*/ 	.dword	$str$22
	.align		8
        /*0070*/ 	.dword	$str$23


//--------------------- .text._ZN7cutlass13device_kernelINS_4gemm6kernel13GemmUniversalIN4cute5tupleIJiiiiEEENS1_10collective13CollectiveMmaINS1_34MainloopSm90TmaGmmaWarpSpecializedILi16ENS5_IJNS4_1CILi2EEENSA_ILi1EEESC_EEENS1_35KernelTmaWarpSpecializedCooperativeEEENS5_IJNSA_ILi384EEENSA_ILi48EEENSA_ILi32EEEEEEaNS5_IJlSC_lEEEaSK_NS4_8TiledMMAINS4_8MMA_AtomIJNS4_4SM904GMMA26MMA_64x16x32_S32S8S8_SS_TNEEEENS4_6LayoutISD_NS5_IJSC_NSA_ILi0EEESS_EEEEENS5_IJNS4_10UnderscoreESV_SV_EEEEENS4_13SM90_TMA_LOADENS4_14ComposedLayoutINS4_7SwizzleILi1ELi4ELi3EEENS4_18smem_ptr_flag_bitsILi8EEENSR_INS5_IJNSA_ILi8EEESI_EEENS5_IJSI_SC_EEEEEEEvNS4_8identityENS4_23SM90_TMA_LOAD_MULTICASTES18_vS19_EENS_8epilogue10collective6detail29Sm90TmaWarpSpecializedAdapterINS1D_15DefaultEpilogueIaSK_SK_NS1C_6thread17LinearCombinationIaLi1EiiLNS1H_9ScaleType4KindE0ELNS_15FloatRoundStyleE2EaEENS1_15EpilogueDefaultEEEEEvvEEEEvNT_6ParamsE --------------------------
	.section	.text._ZN7cutlass13device_kernelINS_4gemm6kernel13GemmUniversalIN4cute5tupleIJiiiiEEENS1_10collective13CollectiveMmaINS1_34MainloopSm90TmaGmmaWarpSpecializedILi16ENS5_IJNS4_1CILi2EEENSA_ILi1EEESC_EEENS1_35KernelTmaWarpSpecializedCooperativeEEENS5_IJNSA_ILi384EEENSA_ILi48EEENSA_ILi32EEEEEEaNS5_IJlSC_lEEEaSK_NS4_8TiledMMAINS4_8MMA_AtomIJNS4_4SM904GMMA26MMA_64x16x32_S32S8S8_SS_TNEEEENS4_6LayoutISD_NS5_IJSC_NSA_ILi0EEESS_EEEEENS5_IJNS4_10UnderscoreESV_SV_EEEEENS4_13SM90_TMA_LOADENS4_14ComposedLayoutINS4_7SwizzleILi1ELi4ELi3EEENS4_18smem_ptr_flag_bitsILi8EEENSR_INS5_IJNSA_ILi8EEESI_EEENS5_IJSI_SC_EEEEEEEvNS4_8identityENS4_23SM90_TMA_LOAD_MULTICASTES18_vS19_EENS_8epilogue10collective6detail29Sm90TmaWarpSpecializedAdapterINS1D_15DefaultEpilogueIaSK_SK_NS1C_6thread17LinearCombinationIaLi1EiiLNS1H_9ScaleType4KindE0ELNS_15FloatRoundStyleE2EaEENS1_15EpilogueDefaultEEEEEvvEEEEvNT_6ParamsE,"ax",@progbits
	.align	128
.text._ZN7cutlass13device_kernelINS_4gemm6kernel13GemmUniversalIN4cute5tupleIJiiiiEEENS1_10collective13CollectiveMmaINS1_34MainloopSm90TmaGmmaWarpSpecializedILi16ENS5_IJNS4_1CILi2EEENSA_ILi1EEESC_EEENS1_35KernelTmaWarpSpecializedCooperativeEEENS5_IJNSA_ILi384EEENSA_ILi48EEENSA_ILi32EEEEEEaNS5_IJlSC_lEEEaSK_NS4_8TiledMMAINS4_8MMA_AtomIJNS4_4SM904GMMA26MMA_64x16x32_S32S8S8_SS_TNEEEENS4_6LayoutISD_NS5_IJSC_NSA_ILi0EEESS_EEEEENS5_IJNS4_10UnderscoreESV_SV_EEEEENS4_13SM90_TMA_LOADENS4_14ComposedLayoutINS4_7SwizzleILi1ELi4ELi3EEENS4_18smem_ptr_flag_bitsILi8EEENSR_INS5_IJNSA_ILi8EEESI_EEENS5_IJSI_SC_EEEEEEEvNS4_8identityENS4_23SM90_TMA_LOAD_MULTICASTES18_vS19_EENS_8epilogue10collective6detail29Sm90TmaWarpSpecializedAdapterINS1D_15DefaultEpilogueIaSK_SK_NS1C_6thread17LinearCombinationIaLi1EiiLNS1H_9ScaleType4KindE0ELNS_15FloatRoundStyleE2EaEENS1_15EpilogueDefaultEEEEEvvEEEEvNT_6ParamsE:
        .type           _ZN7cutlass13device_kernelINS_4gemm6kernel13GemmUniversalIN4cute5tupleIJiiiiEEENS1_10collective13CollectiveMmaINS1_34MainloopSm90TmaGmmaWarpSpecializedILi16ENS5_IJNS4_1CILi2EEENSA_ILi1EEESC_EEENS1_35KernelTmaWarpSpecializedCooperativeEEENS5_IJNSA_ILi384EEENSA_ILi48EEENSA_ILi32EEEEEEaNS5_IJlSC_lEEEaSK_NS4_8TiledMMAINS4_8MMA_AtomIJNS4_4SM904GMMA26MMA_64x16x32_S32S8S8_SS_TNEEEENS4_6LayoutISD_NS5_IJSC_NSA_ILi0EEESS_EEEEENS5_IJNS4_10UnderscoreESV_SV_EEEEENS4_13SM90_TMA_LOADENS4_14ComposedLayoutINS4_7SwizzleILi1ELi4ELi3EEENS4_18smem_ptr_flag_bitsILi8EEENSR_INS5_IJNSA_ILi8EEESI_EEENS5_IJSI_SC_EEEEEEEvNS4_8identityENS4_23SM90_TMA_LOAD_MULTICASTES18_vS19_EENS_8epilogue10collective6detail29Sm90TmaWarpSpecializedAdapterINS1D_15DefaultEpilogueIaSK_SK_NS1C_6thread17LinearCombinationIaLi1EiiLNS1H_9ScaleType4KindE0ELNS_15FloatRoundStyleE2EaEENS1_15EpilogueDefaultEEEEEvvEEEEvNT_6ParamsE,@function
        .size           _ZN7cutlass13device_kernelINS_4gemm6kernel13GemmUniversalIN4cute5tupleIJiiiiEEENS1_10collective13CollectiveMmaINS1_34MainloopSm90TmaGmmaWarpSpecializedILi16ENS5_IJNS4_1CILi2EEENSA_ILi1EEESC_EEENS1_35KernelTmaWarpSpecializedCooperativeEEENS5_IJNSA_ILi384EEENSA_ILi48EEENSA_ILi32EEEEEEaNS5_IJlSC_lEEEaSK_NS4_8TiledMMAINS4_8MMA_AtomIJNS4_4SM904GMMA26MMA_64x16x32_S32S8S8_SS_TNEEEENS4_6LayoutISD_NS5_IJSC_NSA_ILi0EEESS_EEEEENS5_IJNS4_10UnderscoreESV_SV_EEEEENS4_13SM90_TMA_LOADENS4_14ComposedLayoutINS4_7SwizzleILi1ELi4ELi3EEENS4_18smem_ptr_flag_bitsILi8EEENSR_INS5_IJNSA_ILi8EEESI_EEENS5_IJSI_SC_EEEEEEEvNS4_8identityENS4_23SM90_TMA_LOAD_MULTICASTES18_vS19_EENS_8epilogue10collective6detail29Sm90TmaWarpSpecializedAdapterINS1D_15DefaultEpilogueIaSK_SK_NS1C_6thread17LinearCombinationIaLi1EiiLNS1H_9ScaleType4KindE0ELNS_15FloatRoundStyleE2EaEENS1_15EpilogueDefaultEEEEEvvEEEEvNT_6ParamsE,(.L_x_122 - _ZN7cutlass13device_kernelINS_4gemm6kernel13GemmUniversalIN4cute5tupleIJiiiiEEENS1_10collective13CollectiveMmaINS1_34MainloopSm90TmaGmmaWarpSpecializedILi16ENS5_IJNS4_1CILi2EEENSA_ILi1EEESC_EEENS1_35KernelTmaWarpSpecializedCooperativeEEENS5_IJNSA_ILi384EEENSA_ILi48EEENSA_ILi32EEEEEEaNS5_IJlSC_lEEEaSK_NS4_8TiledMMAINS4_8MMA_AtomIJNS4_4SM904GMMA26MMA_64x16x32_S32S8S8_SS_TNEEEENS4_6LayoutISD_NS5_IJSC_NSA_ILi0EEESS_EEEEENS5_IJNS4_10UnderscoreESV_SV_EEEEENS4_13SM90_TMA_LOADENS4_14ComposedLayoutINS4_7SwizzleILi1ELi4ELi3EEENS4_18smem_ptr_flag_bitsILi8EEENSR_INS5_IJNSA_ILi8EEESI_EEENS5_IJSI_SC_EEEEEEEvNS4_8identityENS4_23SM90_TMA_LOAD_MULTICASTES18_vS19_EENS_8epilogue10collective6detail29Sm90TmaWarpSpecializedAdapterINS1D_15DefaultEpilogueIaSK_SK_NS1C_6thread17LinearCombinationIaLi1EiiLNS1H_9ScaleType4KindE0ELNS_15FloatRoundStyleE2EaEENS1_15EpilogueDefaultEEEEEvvEEEEvNT_6ParamsE)
        .other          _ZN7cutlass13device_kernelINS_4gemm6kernel13GemmUniversalIN4cute5tupleIJiiiiEEENS1_10collective13CollectiveMmaINS1_34MainloopSm90TmaGmmaWarpSpecializedILi16ENS5_IJNS4_1CILi2EEENSA_ILi1EEESC_EEENS1_35KernelTmaWarpSpecializedCooperativeEEENS5_IJNSA_ILi384EEENSA_ILi48EEENSA_ILi32EEEEEEaNS5_IJlSC_lEEEaSK_NS4_8TiledMMAINS4_8MMA_AtomIJNS4_4SM904GMMA26MMA_64x16x32_S32S8S8_SS_TNEEEENS4_6LayoutISD_NS5_IJSC_NSA_ILi0EEESS_EEEEENS5_IJNS4_10UnderscoreESV_SV_EEEEENS4_13SM90_TMA_LOADENS4_14ComposedLayoutINS4_7SwizzleILi1ELi4ELi3EEENS4_18smem_ptr_flag_bitsILi8EEENSR_INS5_IJNSA_ILi8EEESI_EEENS5_IJSI_SC_EEEEEEEvNS4_8identityENS4_23SM90_TMA_LOAD_MULTICASTES18_vS19_EENS_8epilogue10collective6detail29Sm90TmaWarpSpecializedAdapterINS1D_15DefaultEpilogueIaSK_SK_NS1C_6thread17LinearCombinationIaLi1EiiLNS1H_9ScaleType4KindE0ELNS_15FloatRoundStyleE2EaEENS1_15EpilogueDefaultEEEEEvvEEEEvNT_6ParamsE,@"STO_CUDA_ENTRY STV_DEFAULT"
_ZN7cutlass13device_kernelINS_4gemm6kernel13GemmUniversalIN4cute5tupleIJiiiiEEENS1_10collective13CollectiveMmaINS1_34MainloopSm90TmaGmmaWarpSpecializedILi16ENS5_IJNS4_1CILi2EEENSA_ILi1EEESC_EEENS1_35KernelTmaWarpSpecializedCooperativeEEENS5_IJNSA_ILi384EEENSA_ILi48EEENSA_ILi32EEEEEEaNS5_IJlSC_lEEEaSK_NS4_8TiledMMAINS4_8MMA_AtomIJNS4_4SM904GMMA26MMA_64x16x32_S32S8S8_SS_TNEEEENS4_6LayoutISD_NS5_IJSC_NSA_ILi0EEESS_EEEEENS5_IJNS4_10UnderscoreESV_SV_EEEEENS4_13SM90_TMA_LOADENS4_14ComposedLayoutINS4_7SwizzleILi1ELi4ELi3EEENS4_18smem_ptr_flag_bitsILi8EEENSR_INS5_IJNSA_ILi8EEESI_EEENS5_IJSI_SC_EEEEEEEvNS4_8identityENS4_23SM90_TMA_LOAD_MULTICASTES18_vS19_EENS_8epilogue10collective6detail29Sm90TmaWarpSpecializedAdapterINS1D_15DefaultEpilogueIaSK_SK_NS1C_6thread17LinearCombinationIaLi1EiiLNS1H_9ScaleType4KindE0ELNS_15FloatRoundStyleE2EaEENS1_15EpilogueDefaultEEEEEvvEEEEvNT_6ParamsE:
[----:B------:R-:W0:Y:S01]  /*0000*/  LDC R1, c[0x0][0x28] ;  /* 0x00000a00ff017b82 */ /* 0x000e220000000800 */
[----:B------:R-:W1:Y:S01]  /*0010*/  S2R R19, SR_TID.X ;  /* 0x0000000000137919 */ /* 0x000e620000002100 */
[----:B------:R-:W-:Y:S01]  /*0020*/  ELECT P0, URZ, PT ;  /* 0x00000000003f782f */ /* 0x000fe20003800000 */
[----:B------:R-:W-:Y:S01]  /*0030*/  BSSY B0, `(.L_x_0) ;  /* 0x000000f000007945 */ /* 0x000fe20003800000 */
[--C-:B-1----:R-:W-:Y:S02]  /*0040*/  SHF.R.U32.HI R0, RZ, 0x5, R19.reuse ;  /* 0x00000005ff007819 */ /* 0x102fe40000011613 */
[----:B------:R-:W-:-:S03]  /*0050*/  SHF.R.U32.HI R7, RZ, 0x7, R19 ;  /* 0x00000007ff077819 */ /* 0x000fc60000011613 */
[----:B------:R-:W1:Y:S04]  /*0060*/  SHFL.IDX PT, R3, R0, RZ, 0x1f ;  /* 0x00001fff00037589 */ /* 0x000e6800000e0000 */
[----:B------:R2:W3:Y:S01]  /*0070*/  SHFL.IDX PT, R2, R7, RZ, 0x1f ;  /* 0x00001fff07027589 */ /* 0x0004e200000e0000 */
[----:B-1----:R-:W-:-:S13]  /*0080*/  ISETP.NE.OR P0, PT, R3, RZ, !P0 ;  /* 0x000000ff0300720c */ /* 0x002fda0004705670 */
[----:B0-23--:R-:W-:Y:S05]  /*0090*/  @P0 BRA `(.L_x_1) ;  /* 0x0000000000200947 */ /* 0x00dfea0003800000 */
[----:B------:R-:W-:Y:S02]  /*00a0*/  ULDC.64 UR4, c[0x0][0x198] ;  /* 0x0000660000047ab9 */ /* 0x000fe40000000a00 */
[----:B------:R-:W-:Y:S02]  /*00b0*/  UIADD3 UR6, UP0, UR4, 0xf0, URZ ;  /* 0x000000f004067890 */ /* 0x000fe4000ff1e03f */
[----:B------:R-:W-:Y:S02]  /*00c0*/  UIADD3 UR4, UP1, UR4, 0x1f0, URZ ;  /* 0x000001f004047890 */ /* 0x000fe4000ff3e03f */
[----:B------:R-:W-:Y:S02]  /*00d0*/  UIADD3.X UR7, URZ, UR5, URZ, UP0, !UPT ;  /* 0x000000053f077290 */ /* 0x000fe400087fe43f */
[----:B------:R-:W-:-:S07]  /*00e0*/  UIADD3.X UR5, URZ, UR5, URZ, UP1, !UPT ;  /* 0x000000053f057290 */ /* 0x000fce0008ffe43f */
[----:B------:R0:W-:Y:S02]  /*00f0*/  UTMACCTL.PF [UR6] ;  /* 0x00000000060079b9 */ /* 0x0001e40008040000 */
[----:B------:R0:W-:Y:S02]  /*0100*/  UTMACCTL.PF [UR4] ;  /* 0x00000000040079b9 */ /* 0x0001e40008040000 */
[----:B0-----:R-:W-:Y:S01]  /*0110*/  NOP ;  /* 0x0000000000007918 */ /* 0x001fe20000000000 */
.L_x_1:
[----:B------:R-:W-:Y:S05]  /*0120*/  BSYNC B0 ;  /* 0x0000000000007941 */ /* 0x000fea0003800000 */
.L_x_0:
[----:B------:R-:W0:Y:S02]  /*0130*/  SHFL.IDX PT, R5, R0, RZ, 0x1f ;  /* 0x00001fff00057589 */ /* 0x000e2400000e0000 */
[----:B0-----:R-:W-:-:S13]  /*0140*/  ISETP.NE.AND P0, PT, R5, RZ, PT ;  /* 0x000000ff0500720c */ /* 0x001fda0003f05270 */
[----:B------:R-:W-:Y:S05]  /*0150*/  @P0 BRA `(.L_x_2) ;  /* 0x0000000000c40947 */ /* 0x000fea0003800000 */
[----:B------:R-:W-:Y:S01]  /*0160*/  ELECT P0, URZ, PT ;  /* 0x00000000003f782f */ /* 0x000fe20003800000 */
[----:B------:R-:W-:-:S12]  /*0170*/  BSSY B0, `(.L_x_2) ;  /* 0x000002f000007945 */ /* 0x000fd80003800000 */
[----:B------:R-:W-:Y:S05]  /*0180*/  @!P0 BRA `(.L_x_3) ;  /* 0x0000000000b48947 */ /* 0x000fea0003800000 */
[----:B------:R-:W0:Y:S01]  /*0190*/  S2UR UR8, SR_CgaCtaId ;  /* 0x00000000000879c3 */ /* 0x000e220000008800 */
[----:B------:R-:W-:Y:S01]  /*01a0*/  UMOV UR4, 0x400 ;  /* 0x0000040000047882 */ /* 0x000fe20000000000 */
[----:B------:R-:W-:Y:S01]  /*01b0*/  UMOV UR5, 0x1 ;  /* 0x0000000100057882 */ /* 0x000fe20000000000 */
[----:B------:R-:W-:Y:S02]  /*01c0*/  UMOV UR6, 0x4 ;  /* 0x0000000400067882 */ /* 0x000fe40000000000 */
[----:B------:R-:W-:-:S04]  /*01d0*/  UIADD3 UR6, -UR6, 0x100000, URZ ;  /* 0x0010000006067890 */ /* 0x000fc8000fffe13f */
[----:B------:R-:W-:Y:S02]  /*01e0*/  USHF.L.U32 UR7, UR6, 0xb, URZ ;  /* 0x0000000b06077899 */ /* 0x000fe4000800063f */
[----:B------:R-:W-:Y:S02]  /*01f0*/  USHF.L.U32 UR6, UR6, 0x1, URZ ;  /* 0x0000000106067899 */ /* 0x000fe4000800063f */
[----:B0-----:R-:W-:Y:S02]  /*0200*/  ULEA UR8, UR8, UR4, 0x18 ;  /* 0x0000000408087291 */ /* 0x001fe4000f8ec03f */
[----:B------:R-:W-:-:S04]  /*0210*/  UIADD3 UR4, -UR5, 0x100000, URZ ;  /* 0x0010000005047890 */ /* 0x000fc8000fffe13f */
[----:B------:R-:W-:Y:S02]  /*0220*/  USHF.L.U32 UR5, UR4, 0xb, URZ ;  /* 0x0000000b04057899 */ /* 0x000fe4000800063f */
[----:B------:R-:W-:Y:S01]  /*0230*/  USHF.L.U32 UR4, UR4, 0x1, URZ ;  /* 0x0000000104047899 */ /* 0x000fe2000800063f */
[----:B------:R-:W0:Y:S11]  /*0240*/  FENCE.VIEW.ASYNC.S ;  /* 0x00000000000073c6 */ /* 0x000e360000000000 */
[----:B0-----:R0:W1:Y:S01]  /*0250*/  SYNCS.EXCH.64 URZ, [UR8], UR4 ;  /* 0x00000004083f75b2 */ /* 0x0010620008000100 */
[----:B------:R0:W2:Y:S01]  /*0260*/  SYNCS.EXCH.64 URZ, [UR8+0x80], UR6 ;  /* 0x00008006083f75b2 */ /* 0x0000a20008000100 */
[----:B------:R0:W3:Y:S01]  /*0270*/  SYNCS.EXCH.64 URZ, [UR8+0x8], UR4 ;  /* 0x00000804083f75b2 */ /* 0x0000e20008000100 */
[----:B------:R0:W4:Y:S01]  /*0280*/  SYNCS.EXCH.64 URZ, [UR8+0x88], UR6 ;  /* 0x00008806083f75b2 */ /* 0x0001220008000100 */
[----:B------:R0:W0:Y:S01]  /*0290*/  SYNCS.EXCH.64 URZ, [UR8+0x10], UR4 ;  /* 0x00001004083f75b2 */ /* 0x0000220008000100 */
        /* <DEDUP_REMOVED lines=27> */
[----:B-1234-:R-:W-:Y:S01]  /*0450*/  NOP ;  /* 0x0000000000007918 */ /* 0x01efe20000000000 */
.L_x_3:
[----:B0-----:R-:W-:Y:S05]  /*0460*/  BSYNC B0 ;  /* 0x0000000000007941 */ /* 0x001fea0003800000 */
.L_x_2:
[----:B------:R-:W-:Y:S01]  /*0470*/  SHF.R.S32.HI R4, RZ, 0x1f, R19 ;  /* 0x0000001fff047819 */ /* 0x000fe20000011413 */
[----:B------:R-:W0:Y:S01]  /*0480*/  SHFL.IDX PT, R0, R0, RZ, 0x1f ;  /* 0x00001fff00007589 */ /* 0x000e2200000e0000 */
[----:B------:R-:W1:Y:S01]  /*0490*/  S2UR UR8, SR_CTAID.X ;  /* 0x00000000000879c3 */ /* 0x000e620000002500 */
[----:B------:R-:W-:Y:S02]  /*04a0*/  ELECT P0, URZ, PT ;  /* 0x00000000003f782f */ /* 0x000fe40003800000 */
[----:B------:R-:W-:Y:S01]  /*04b0*/  LEA.HI R4, R4, R19, RZ, 0x7 ;  /* 0x0000001304047211 */ /* 0x000fe200078f38ff */
[----:B------:R-:W-:Y:S01]  /*04c0*/  ULDC UR4, c[0x0][0x150] ;  /* 0x0000540000047ab9 */ /* 0x000fe20000000800 */
[----:B------:R-:W-:Y:S01]  /*04d0*/  SHF.R.S32.HI R6, RZ, 0x1f, R5 ;  /* 0x0000001fff067819 */ /* 0x000fe20000011405 */
[----:B------:R-:W-:Y:S01]  /*04e0*/  NOP ;  /* 0x0000000000007918 */ /* 0x000fe20000000000 */
[----:B------:R-:W-:Y:S01]  /*04f0*/  LOP3.LUT R4, R4, 0xffffff80, RZ, 0xc0, !PT ;  /* 0xffffff8004047812 */ /* 0x000fe200078ec0ff */
[----:B------:R-:W-:Y:S01]  /*0500*/  IMAD.MOV.U32 R23, RZ, RZ, 0x1 ;  /* 0x00000001ff177424 */ /* 0x000fe200078e00ff */
[----:B------:R-:W-:Y:S01]  /*0510*/  LEA.HI R6, R6, R5, RZ, 0x2 ;  /* 0x0000000506067211 */ /* 0x000fe200078f10ff */
[----:B------:R-:W2:Y:S01]  /*0520*/  LDC R12, c[0x0][0x144] ;  /* 0x00005100ff0c7b82 */ /* 0x000ea20000000800 */
[----:B------:R-:W-:Y:S01]  /*0530*/  NOP ;  /* 0x0000000000007918 */ /* 0x000fe20000000000 */
[----:B------:R-:W-:Y:S01]  /*0540*/  IMAD.IADD R8, R19, 0x1, -R4 ;  /* 0x0000000113087824 */ /* 0x000fe200078e0a04 */
[----:B------:R-:W-:Y:S01]  /*0550*/  LOP3.LUT R6, R6, 0x3ffffffc, RZ, 0xc0, !PT ;  /* 0x3ffffffc06067812 */ /* 0x000fe200078ec0ff */
[----:B------:R-:W3:Y:S01]  /*0560*/  S2R R4, SR_CTAID.Y ;  /* 0x0000000000047919 */ /* 0x000ee20000002600 */
[----:B------:R-:W-:-:S02]  /*0570*/  ISETP.NE.AND P3, PT, R2, RZ, PT ;  /* 0x000000ff0200720c */ /* 0x000fc40003f65270 */
[----:B------:R-:W-:Y:S01]  /*0580*/  SHF.R.S32.HI R9, RZ, 0x1f, R8 ;  /* 0x0000001fff097819 */ /* 0x000fe20000011408 */
[----:B------:R-:W-:Y:S01]  /*0590*/  IMAD.IADD R6, R5, 0x1, -R6 ;  /* 0x0000000105067824 */ /* 0x000fe200078e0a06 */
[----:B------:R-:W4:Y:S02]  /*05a0*/  LDC R14, c[0x0][0x140] ;  /* 0x00005000ff0e7b82 */ /* 0x000f240000000800 */
[----:B------:R-:W-:Y:S02]  /*05b0*/  LEA.HI R9, R9, R8, RZ, 0x3 ;  /* 0x0000000809097211 */ /* 0x000fe400078f18ff */
[----:B0-----:R-:W-:Y:S02]  /*05c0*/  ISETP.NE.OR P0, PT, R0, RZ, !P0 ;  /* 0x000000ff0000720c */ /* 0x001fe40004705670 */
[--C-:B------:R-:W-:Y:S02]  /*05d0*/  SHF.R.S32.HI R0, RZ, 0x3, R9.reuse ;  /* 0x00000003ff007819 */ /* 0x100fe40000011409 */
[----:B------:R-:W-:-:S02]  /*05e0*/  SHF.R.S32.HI R9, RZ, 0x1f, R9 ;  /* 0x0000001fff097819 */ /* 0x000fc40000011409 */
[----:B-1----:R-:W-:Y:S02]  /*05f0*/  I2FP.F32.U32 R10, UR8 ;  /* 0x00000008000a7c45 */ /* 0x002fe40008201000 */
[----:B------:R-:W-:-:S03]  /*0600*/  LEA.HI R9, R9, R0, RZ, 0x2 ;  /* 0x0000000009097211 */ /* 0x000fc600078f10ff */
[----:B------:R-:W-:Y:S01]  /*0610*/  FMUL R10, R10, UR4 ;  /* 0x000000040a0a7c20 */ /* 0x000fe20008400000 */
[----:B------:R-:W-:Y:S01]  /*0620*/  LOP3.LUT R9, R9, 0xfffffffc, RZ, 0xc0, !PT ;  /* 0xfffffffc09097812 */ /* 0x000fe200078ec0ff */
[----:B------:R-:W-:Y:S01]  /*0630*/  VOTEU.ALL UP0, P0 ;  /* 0x00000000003f7886 */ /* 0x000fe20000000000 */
[----:B------:R-:W-:Y:S01]  /*0640*/  ULDC UR4, c[0x0][0x154] ;  /* 0x0000550000047ab9 */ /* 0x000fe20000000800 */
[----:B------:R-:W-:Y:S02]  /*0650*/  VOTEU.ALL UP1, P0 ;  /* 0x00000000003f7886 */ /* 0x000fe40000020000 */
[----:B------:R-:W0:Y:S01]  /*0660*/  F2I.U32.TRUNC.NTZ R10, R10 ;  /* 0x0000000a000a7305 */ /* 0x000e22000020f000 */
[----:B------:R-:W-:Y:S01]  /*0670*/  IMAD.IADD R9, R0, 0x1, -R9 ;  /* 0x0000000100097824 */ /* 0x000fe200078e0a09 */
[----:B------:R-:W1:Y:S01]  /*0680*/  @!UP0 S2UR UR7, SR_CgaCtaId ;  /* 0x00000000000789c3 */ /* 0x000e620000008800 */
[----:B------:R-:W-:Y:S01]  /*0690*/  SHF.R.S32.HI R0, RZ, 0x1f, R3 ;  /* 0x0000001fff007819 */ /* 0x000fe20000011403 */
[----:B------:R-:W-:Y:S01]  /*06a0*/  @!UP0 UMOV UR6, 0x400 ;  /* 0x0000040000068882 */ /* 0x000fe20000000000 */
[----:B------:R-:W-:Y:S01]  /*06b0*/  IMAD R22, R6, 0x4, R9 ;  /* 0x0000000406167824 */ /* 0x000fe200078e0209 */
[----:B---3--:R-:W-:-:S02]  /*06c0*/  I2FP.F32.U32 R13, R4 ;  /* 0x00000004000d7245 */ /* 0x008fc40000201000 */
[----:B------:R-:W-:Y:S02]  /*06d0*/  LEA.HI R0, R0, R3, RZ, 0x2 ;  /* 0x0000000300007211 */ /* 0x000fe400078f10ff */
[----:B------:R-:W-:Y:S01]  /*06e0*/  LEA.HI R6, R22, R22, RZ, 0x1 ;  /* 0x0000001616067211 */ /* 0x000fe200078f08ff */
[----:B------:R-:W-:Y:S01]  /*06f0*/  FMUL R13, R13, UR4 ;  /* 0x000000040d0d7c20 */ /* 0x000fe20008400000 */
[----:B------:R-:W3:Y:S01]  /*0700*/  LDC R9, c[0x0][0x148] ;  /* 0x00005200ff097b82 */ /* 0x000ee20000000800 */
[----:B------:R-:W-:Y:S01]  /*0710*/  LOP3.LUT R0, R0, 0xfffffffc, RZ, 0xc0, !PT ;  /* 0xfffffffc00007812 */ /* 0x000fe200078ec0ff */
[----:B------:R-:W-:Y:S01]  /*0720*/  UMOV UR4, 0x20 ;  /* 0x0000002000047882 */ /* 0x000fe20000000000 */
[----:B------:R-:W-:Y:S01]  /*0730*/  LOP3.LUT R11, R6, 0xfffffffe, RZ, 0xc0, !PT ;  /* 0xfffffffe060b7812 */ /* 0x000fe200078ec0ff */
[----:B0-----:R-:W-:Y:S01]  /*0740*/  IMAD.MOV R15, RZ, RZ, -R10 ;  /* 0x000000ffff0f7224 */ /* 0x001fe200078e0a0a */
[----:B------:R-:W0:Y:S01]  /*0750*/  F2I.U32.TRUNC.NTZ R13, R13 ;  /* 0x0000000d000d7305 */ /* 0x000e22000020f000 */
[----:B------:R-:W-:Y:S01]  /*0760*/  IMAD.IADD R3, R3, 0x1, -R0 ;  /* 0x0000000103037824 */ /* 0x000fe200078e0a00 */
[----:B------:R-:W-:-:S04]  /*0770*/  @!UP0 UIADD3 UR4, -UR4, 0x100000, URZ ;  /* 0x0010000004048890 */ /* 0x000fc8000fffe13f */
[----:B------:R-:W-:Y:S02]  /*0780*/  @!UP0 USHF.L.U32 UR5, UR4, 0xb, URZ ;  /* 0x0000000b04058899 */ /* 0x000fe4000800063f */
[----:B------:R-:W-:Y:S01]  /*0790*/  @!UP0 USHF.L.U32 UR4, UR4, 0x1, URZ ;  /* 0x0000000104048899 */ /* 0x000fe2000800063f */
[----:B--2---:R-:W-:Y:S01]  /*07a0*/  IMAD R6, R12, R15, UR8 ;  /* 0x000000080c067e24 */ /* 0x004fe2000f8e020f */
[----:B----4-:R-:W-:Y:S01]  /*07b0*/  ISETP.EQ.U32.AND P2, PT, R14, 0x1, PT ;  /* 0x000000010e00780c */ /* 0x010fe20003f42070 */
[----:B------:R-:W-:Y:S01]  /*07c0*/  IMAD.IADD R11, R22, 0x1, -R11 ;  /* 0x00000001160b7824 */ /* 0x000fe200078e0a0b */
[----:B------:R-:W-:Y:S01]  /*07d0*/  ISETP.NE.AND P1, PT, R3, 0x3, PT ;  /* 0x000000030300780c */ /* 0x000fe20003f25270 */
[----:B-1----:R-:W-:-:S03]  /*07e0*/  @!UP0 ULEA UR6, UR7, UR6, 0x18 ;  /* 0x0000000607068291 */ /* 0x002fc6000f8ec03f */
[----:B------:R-:W-:Y:S01]  /*07f0*/  ISETP.NE.AND P4, PT, R11, R6, PT ;  /* 0x000000060b00720c */ /* 0x000fe20003f85270 */
[----:B------:R-:W-:Y:S01]  /*0800*/  IMAD.SHL.U32 R11, R22, 0x4, RZ ;  /* 0x00000004160b7824 */ /* 0x000fe200078e00ff */
[----:B------:R-:W-:Y:S01]  /*0810*/  VOTEU.ALL UP0, P0 ;  /* 0x00000000003f7886 */ /* 0x000fe20000000000 */
[----:B------:R-:W-:Y:S01]  /*0820*/  LOP3.LUT P0, RZ, R8, 0x7, RZ, 0xc0, !PT ;  /* 0x0000000708ff7812 */ /* 0x000fe2000780c0ff */
[----:B------:R-:W-:Y:S01]  /*0830*/  VIADD R8, R2, 0xffffffff ;  /* 0xffffffff02087836 */ /* 0x000fe20000000000 */
[----:B------:R-:W-:Y:S01]  /*0840*/  ISETP.EQ.OR P1, PT, R3, RZ, !P1 ;  /* 0x000000ff0300720c */ /* 0x000fe20004f22670 */
[----:B0-----:R-:W-:Y:S01]  /*0850*/  IMAD.MOV R24, RZ, RZ, -R13 ;  /* 0x000000ffff187224 */ /* 0x001fe200078e0a0d */
[----:B------:R-:W-:Y:S02]  /*0860*/  LOP3.LUT R22, R22, 0xc, R11, 0x78, !PT ;  /* 0x0000000c16167812 */ /* 0x000fe400078e780b */
[----:B------:R-:W-:Y:S01]  /*0870*/  ISETP.EQ.AND P1, PT, R2, RZ, P1 ;  /* 0x000000ff0200720c */ /* 0x000fe20000f22270 */
[----:B---3--:R-:W-:Y:S01]  /*0880*/  IMAD R11, R9, R24, R4 ;  /* 0x00000018090b7224 */ /* 0x008fe200078e0204 */
[C---:B------:R-:W-:Y:S01]  /*0890*/  ISETP.LT.U32.AND P0, PT, R22.reuse, 0x2, !P0 ;  /* 0x000000021600780c */ /* 0x040fe20004701070 */
[----:B------:R-:W0:Y:S02]  /*08a0*/  FENCE.VIEW.ASYNC.S ;  /* 0x00000000000073c6 */ /* 0x000e240000000000 */
[----:B0-----:R0:W1:Y:S01]  /*08b0*/  @!UP0 SYNCS.EXCH.64 URZ, [UR6+0x110], UR4 ;  /* 0x00011004063f85b2 */ /* 0x0010620008000100 */
[----:B------:R-:W-:-:S02]  /*08c0*/  @P4 LEA.HI R0, R22, R22, RZ, 0x1 ;  /* 0x0000001616004211 */ /* 0x000fc400078f08ff */
[----:B------:R-:W-:Y:S02]  /*08d0*/  ISETP.GE.U32.AND P6, PT, R8, 0x2, PT ;  /* 0x000000020800780c */ /* 0x000fe40003fc6070 */
[----:B------:R-:W-:Y:S02]  /*08e0*/  @P4 SHF.R.S32.HI R0, RZ, 0x1, R0 ;  /* 0x00000001ff004819 */ /* 0x000fe40000011400 */
[----:B------:R-:W-:Y:S02]  /*08f0*/  SEL R18, RZ, 0x1, !P1 ;  /* 0x00000001ff127807 */ /* 0x000fe40004800000 */
[----:B------:R-:W-:Y:S02]  /*0900*/  @P4 ISETP.NE.AND P5, PT, R0, R11, PT ;  /* 0x0000000b0000420c */ /* 0x000fe40003fa5270 */
[----:B------:R-:W-:Y:S02]  /*0910*/  SEL R0, RZ, 0x1, !P0 ;  /* 0x00000001ff007807 */ /* 0x000fe40004000000 */
[----:B------:R-:W-:-:S02]  /*0920*/  @P4 SEL R23, RZ, 0x1, P5 ;  /* 0x00000001ff174807 */ /* 0x000fc40002800000 */
[----:B------:R-:W-:Y:S01]  /*0930*/  SEL R18, R18, 0x2, P6 ;  /* 0x0000000212127807 */ /* 0x000fe20003000000 */
[----:B------:R0:W2:Y:S01]  /*0940*/  @!UP1 SYNCS.EXCH.64 URZ, [UR6+0x118], UR4 ;  /* 0x00011804063f95b2 */ /* 0x0000a20008000100 */
[----:B------:R-:W-:Y:S01]  /*0950*/  LOP3.LUT R23, R23, R0, RZ, 0xc0, !PT ;  /* 0x0000000017177212 */ /* 0x000fe200078ec0ff */
[----:B------:R-:W-:Y:S01]  /*0960*/  NOP ;  /* 0x0000000000007918 */ /* 0x000fe20000000000 */
[----:B------:R-:W-:Y:S01]  /*0970*/  LOP3.LUT R0, R19, 0x7f, RZ, 0xc0, !PT ;  /* 0x0000007f13007812 */ /* 0x000fe200078ec0ff */
[----:B------:R-:W-:Y:S06]  /*0980*/  @!P2 BRA `(.L_x_4) ;  /* 0x000000000008a947 */ /* 0x000fec0003800000 */
[----:B-12---:R-:W-:Y:S01]  /*0990*/  UCGABAR_ARV ;  /* 0x00000000000079c7 */ /* 0x006fe20008000000 */
[----:B------:R-:W-:Y:S05]  /*09a0*/  BRA `(.L_x_5) ;  /* 0x0000000000047947 */ /* 0x000fea0003800000 */
.L_x_4:
[----:B-12---:R-:W-:Y:S01]  /*09b0*/  NOP ;  /* 0x0000000000007918 */ /* 0x006fe20000000000 */
.L_x_5:
[----:B------:R-:W1:Y:S01]  /*09c0*/  LDC R2, c[0x0][0x65c] ;  /* 0x00019700ff027b82 */ /* 0x000e620000000800 */
[----:B------:R-:W-:Y:S01]  /*09d0*/  IMAD.U32 R10, RZ, RZ, UR8 ;  /* 0x00000008ff0a7e24 */ /* 0x000fe2000f8e00ff */
[----:B------:R-:W-:Y:S01]  /*09e0*/  LOP3.LUT R122, R122, 0xfffeffff, RZ, 0xc0, !PT ;  /* 0xfffeffff7a7a7812 */ /* 0x000fe200078ec0ff */
[----:B------:R-:W-:Y:S01]  /*09f0*/  IMAD.MOV.U32 R11, RZ, RZ, RZ ;  /* 0x000000ffff0b7224 */ /* 0x000fe200078e00ff */
[----:B-1----:R-:W-:-:S13]  /*0a00*/  ISETP.NE.AND P1, PT, R2, 0x1, PT ;  /* 0x000000010200780c */ /* 0x002fda0003f25270 */
[----:B------:R-:W1:Y:S01]  /*0a10*/  @P1 LDC R17, c[0x0][0x10] ;  /* 0x00000400ff111b82 */ /* 0x000e620000000800 */
[----:B------:R-:W-:Y:S01]  /*0a20*/  @P1 IMAD.MOV.U32 R5, RZ, RZ, RZ ;  /* 0x000000ffff051224 */ /* 0x000fe200078e00ff */
[----:B------:R-:W-:Y:S01]  /*0a30*/  @P1 LOP3.LUT R122, R122, 0x10000, RZ, 0xfc, !PT ;  /* 0x000100007a7a1812 */ /* 0x000fe200078efcff */
[----:B------:R-:W-:-:S05]  /*0a40*/  @P1 IMAD.MOV.U32 R15, RZ, RZ, RZ ;  /* 0x000000ffff0f1224 */ /* 0x000fca00078e00ff */
[----:B------:R-:W2:Y:S01]  /*0a50*/  @!P1 LDC R13, c[0x0][0xc] ;  /* 0x00000300ff0d9b82 */ /* 0x000ea20000000800 */
[----:B-1----:R-:W-:-:S04]  /*0a60*/  @P1 IMAD.WIDE.U32 R16, R17, UR8, R4 ;  /* 0x0000000811101c25 */ /* 0x002fc8000f8e0004 */
[----:B------:R-:W-:Y:S02]  /*0a70*/  @P1 IMAD.IADD R17, R17, 0x1, R15 ;  /* 0x0000000111111824 */ /* 0x000fe400078e020f */
[----:B--2---:R-:W-:-:S04]  /*0a80*/  @!P1 IMAD.WIDE.U32 R10, R4, R13, R10 ;  /* 0x0000000d040a9225 */ /* 0x004fc800078e000a */
[----:B------:R-:W-:Y:S02]  /*0a90*/  @!P1 IMAD.MOV.U32 R16, RZ, RZ, R10 ;  /* 0x000000ffff109224 */ /* 0x000fe400078e000a */
[----:B------:R-:W-:Y:S01]  /*0aa0*/  @!P1 IMAD.MOV.U32 R17, RZ, RZ, R11 ;  /* 0x000000ffff119224 */ /* 0x000fe200078e000b */
[----:B------:R-:W-:Y:S06]  /*0ab0*/  @!P2 BRA `(.L_x_6) ;  /* 0x00000000000ca947 */ /* 0x000fec0003800000 */
[----:B------:R-:W-:Y:S01]  /*0ac0*/  UCGABAR_WAIT ;  /* 0x0000000000007dc7 */ /* 0x000fe20008000000 */
[----:B------:R-:W-:Y:S01]  /*0ad0*/  CCTL.IVALL ;  /* 0x00000000ff00798f */ /* 0x000fe20002000000 */
[----:B------:R-:W-:Y:S05]  /*0ae0*/  BRA `(.L_x_7) ;  /* 0x0000000000047947 */ /* 0x000fea0003800000 */
.L_x_6:
[----:B------:R-:W-:Y:S06]  /*0af0*/  BAR.SYNC.DEFER_BLOCKING 0x0 ;  /* 0x0000000000007b1d */ /* 0x000fec0000010000 */
.L_x_7:
[----:B------:R-:W-:Y:S05]  /*0b00*/  @!P3 BRA `(.L_x_8) ;  /* 0x0000005c00c4b947 */ /* 0x000fea0003800000 */
[----:B------:R-:W-:-:S13]  /*0b10*/  ISETP.GT.U32.AND P0, PT, R8, 0x1, PT ;  /* 0x000000010800780c */ /* 0x000fda0003f04070 */
[----:B0-----:R-:W-:Y:S05]  /*0b20*/  @P0 EXIT ;  /* 0x000000000000094d */ /* 0x001fea0003800000 */
[----:B------:R-:W-:Y:S01]  /*0b30*/  ULDC.64 UR4, c[0x0][0x650] ;  /* 0x0001940000047ab9 */ /* 0x000fe20000000a00 */
[----:B------:R-:W-:Y:S01]  /*0b40*/  PRMT R3, RZ, 0x7610, R3 ;  /* 0x00007610ff037816 */ /* 0x000fe20000000003 */
[----:B------:R-:W-:Y:S01]  /*0b50*/  IMAD.MOV.U32 R109, RZ, RZ, -0x1 ;  /* 0xffffffffff6d7424 */ /* 0x000fe200078e00ff */
[----:B------:R-:W-:Y:S01]  /*0b60*/  ISETP.GE.U32.AND P0, PT, R16, UR4, PT ;  /* 0x0000000410007c0c */ /* 0x000fe2000bf06070 */
[----:B------:R-:W-:Y:S02]  /*0b70*/  IMAD.MOV.U32 R110, RZ, RZ, -0x1 ;  /* 0xffffffffff6e7424 */ /* 0x000fe400078e00ff */
[----:B------:R-:W-:Y:S01]  /*0b80*/  IMAD.MOV.U32 R108, RZ, RZ, -0x1 ;  /* 0xffffffffff6c7424 */ /* 0x000fe200078e00ff */
[----:B------:R-:W-:-:S13]  /*0b90*/  ISETP.GE.U32.AND.EX P0, PT, R17, UR5, PT, P0 ;  /* 0x0000000511007c0c */ /* 0x000fda000bf06100 */
[----:B------:R-:W-:Y:S05]  /*0ba0*/  @P0 BRA `(.L_x_9) ;  /* 0x0000000400280947 */ /* 0x000fea0003800000 */
[----:B------:R-:W0:Y:S01]  /*0bb0*/  LDC.64 R26, c[0x0][0x628] ;  /* 0x00018a00ff1a7b82 */ /* 0x000e220000000a00 */
[----:B------:R-:W-:Y:S02]  /*0bc0*/  IMAD.MOV.U32 R10, RZ, RZ, R16 ;  /* 0x000000ffff0a7224 */ /* 0x000fe400078e0010 */
[----:B------:R-:W-:-:S05]  /*0bd0*/  IMAD.MOV.U32 R11, RZ, RZ, R17 ;  /* 0x000000ffff0b7224 */ /* 0x000fca00078e0011 */
[----:B------:R-:W1:Y:S08]  /*0be0*/  LDC R8, c[0x0][0x630] ;  /* 0x00018c00ff087b82 */ /* 0x000e700000000800 */
[----:B------:R-:W2:Y:S01]  /*0bf0*/  LDC.64 R28, c[0x0][0x620] ;  /* 0x00018800ff1c7b82 */ /* 0x000ea20000000a00 */
[----:B0-----:R-:W-:-:S04]  /*0c00*/  ISETP.NE.U32.AND P0, PT, R26, RZ, PT ;  /* 0x000000ff1a00720c */ /* 0x001fc80003f05070 */
[----:B------:R-:W-:-:S13]  /*0c10*/  ISETP.NE.AND.EX P0, PT, R27, RZ, PT, P0 ;  /* 0x000000ff1b00720c */ /* 0x000fda0003f05300 */
[----:B-12---:R-:W-:Y:S05]  /*0c20*/  @!P0 BRA `(.L_x_10) ;  /* 0x0000000000288947 */ /* 0x006fea0003800000 */
[----:B------:R-:W0:Y:S02]  /*0c30*/  LDC R3, c[0x0][0x634] ;  /* 0x00018d00ff037b82 */ /* 0x000e240000000800 */
[----:B0-----:R-:W-:-:S05]  /*0c40*/  IADD3 R3, P0, R16, R3, RZ ;  /* 0x0000000310037210 */ /* 0x001fca0007f1e0ff */
[----:B------:R-:W-:-:S04]  /*0c50*/  IMAD.X R21, RZ, RZ, R17, P0 ;  /* 0x000000ffff157224 */ /* 0x000fc800000e0611 */
[----:B------:R-:W-:-:S04]  /*0c60*/  IMAD.WIDE.U32 R10, R21, R26, RZ ;  /* 0x0000001a150a7225 */ /* 0x000fc800078e00ff */
[----:B------:R-:W-:-:S04]  /*0c70*/  IMAD.WIDE.U32 R12, P0, R3, R27, R10 ;  /* 0x0000001b030c7225 */ /* 0x000fc8000780000a */
[----:B------:R-:W-:-:S04]  /*0c80*/  IMAD.WIDE.U32 R10, R3, R26, RZ ;  /* 0x0000001a030a7225 */ /* 0x000fc800078e00ff */
[----:B------:R-:W-:Y:S01]  /*0c90*/  IMAD.X R15, RZ, RZ, RZ, P0 ;  /* 0x000000ffff0f7224 */ /* 0x000fe200000e06ff */
[----:B------:R-:W-:Y:S01]  /*0ca0*/  IADD3 RZ, P0, R11, R12, RZ ;  /* 0x0000000c0bff7210 */ /* 0x000fe20007f1e0ff */
[----:B------:R-:W-:-:S04]  /*0cb0*/  IMAD.MOV.U32 R14, RZ, RZ, R13 ;  /* 0x000000ffff0e7224 */ /* 0x000fc800078e000d */
[----:B------:R-:W-:-:S08]  /*0cc0*/  IMAD.WIDE.U32.X R10, R21, R27, R14, P0 ;  /* 0x0000001b150a7225 */ /* 0x000fd000000e040e */
.L_x_10:
[----:B------:R-:W0:Y:S01]  /*0cd0*/  LDC.64 R32, c[0x0][0x640] ;  /* 0x00019000ff207b82 */ /* 0x000e220000000a00 */
[--C-:B------:R-:W-:Y:S01]  /*0ce0*/  SHF.R.U64 R108, R10, R8, R11.reuse ;  /* 0x000000080a6c7219 */ /* 0x100fe2000000120b */
[----:B------:R-:W-:Y:S01]  /*0cf0*/  IMAD R31, R9, R24, R4 ;  /* 0x00000018091f7224 */ /* 0x000fe200078e0204 */
[----:B------:R-:W-:Y:S01]  /*0d00*/  SHF.R.U32.HI R3, RZ, R8, R11 ;  /* 0x00000008ff037219 */ /* 0x000fe2000001160b */
[----:B------:R-:W-:Y:S01]  /*0d10*/  IMAD.MOV.U32 R25, RZ, RZ, 0x1 ;  /* 0x00000001ff197424 */ /* 0x000fe200078e00ff */
[----:B------:R-:W-:-:S03]  /*0d20*/  IADD3 R5, P0, RZ, -R108, RZ ;  /* 0x8000006cff057210 */ /* 0x000fc60007f1e0ff */
[----:B------:R-:W1:Y:S02]  /*0d30*/  LDC R12, c[0x0][0x618] ;  /* 0x00018600ff0c7b82 */ /* 0x000e640000000800 */
[----:B------:R-:W-:Y:S02]  /*0d40*/  IMAD.X R3, RZ, RZ, ~R3, P0 ;  /* 0x000000ffff037224 */ /* 0x000fe400000e0e03 */
[----:B------:R-:W-:-:S04]  /*0d50*/  IMAD.WIDE.U32 R10, R5, R28, R16 ;  /* 0x0000001c050a7225 */ /* 0x000fc800078e0010 */
[----:B------:R-:W2:Y:S01]  /*0d60*/  LDC R20, c[0x0][0x608] ;  /* 0x00018200ff147b82 */ /* 0x000ea20000000800 */
[----:B------:R-:W-:Y:S02]  /*0d70*/  IMAD R8, R3, R28, RZ ;  /* 0x0000001c03087224 */ /* 0x000fe400078e02ff */
[----:B------:R-:W-:Y:S02]  /*0d80*/  IMAD.MOV.U32 R3, RZ, RZ, -0x1 ;  /* 0xffffffffff037424 */ /* 0x000fe400078e00ff */
[----:B------:R-:W-:-:S03]  /*0d90*/  IMAD R5, R5, R29, R8 ;  /* 0x0000001d05057224 */ /* 0x000fc600078e0208 */
[----:B------:R-:W3:Y:S01]  /*0da0*/  LDC R30, c[0x0][0x658] ;  /* 0x00019600ff1e7b82 */ /* 0x000ee20000000800 */
[----:B------:R-:W-:Y:S01]  /*0db0*/  IMAD.IADD R5, R11, 0x1, R5 ;  /* 0x000000010b057824 */ /* 0x000fe200078e0205 */
[----:B0-----:R-:W-:-:S04]  /*0dc0*/  ISETP.NE.U32.AND P0, PT, R32, RZ, PT ;  /* 0x000000ff2000720c */ /* 0x001fc80003f05070 */
[----:B------:R-:W-:Y:S02]  /*0dd0*/  ISETP.NE.AND.EX P0, PT, R33, RZ, PT, P0 ;  /* 0x000000ff2100720c */ /* 0x000fe40003f05300 */
[----:B------:R-:W0:Y:S01]  /*0de0*/  LDC R26, c[0x0][0x600] ;  /* 0x00018000ff1a7b82 */ /* 0x000e220000000800 */
[-CC-:B-1----:R-:W-:Y:S02]  /*0df0*/  SHF.R.U64 R14, R10, R12.reuse, R5.reuse ;  /* 0x0000000c0a0e7219 */ /* 0x182fe40000001205 */
[----:B------:R-:W-:-:S05]  /*0e00*/  SHF.R.U32.HI R5, RZ, R12, R5 ;  /* 0x0000000cff057219 */ /* 0x000fca0000011605 */
[----:B------:R-:W1:Y:S01]  /*0e10*/  LDC R15, c[0x0][0x648] ;  /* 0x00019200ff0f7b82 */ /* 0x000e620000000800 */
[-CC-:B--2---:R-:W-:Y:S02]  /*0e20*/  SHF.R.U64 R29, R14, R20.reuse, R5.reuse ;  /* 0x000000140e1d7219 */ /* 0x184fe40000001205 */
[----:B------:R-:W-:-:S05]  /*0e30*/  SHF.R.U32.HI R5, RZ, R20, R5 ;  /* 0x00000014ff057219 */ /* 0x000fca0000011605 */
[----:B------:R-:W2:Y:S01]  /*0e40*/  LDC R21, c[0x0][0x638] ;  /* 0x00018e00ff157b82 */ /* 0x000ea20000000800 */
[-CC-:B---3--:R-:W-:Y:S02]  /*0e50*/  SHF.R.U64 R20, R29, R30.reuse, R5.reuse ;  /* 0x0000001e1d147219 */ /* 0x188fe40000001205 */
[-C--:B------:R-:W-:Y:S02]  /*0e60*/  SHF.L.U32 R3, R3, R30.reuse, RZ ;  /* 0x0000001e03037219 */ /* 0x080fe400000006ff */
[----:B------:R-:W-:Y:S01]  /*0e70*/  SHF.R.U32.HI R5, RZ, R30, R5 ;  /* 0x0000001eff057219 */ /* 0x000fe20000011605 */
[----:B------:R-:W-:Y:S01]  /*0e80*/  IMAD.MOV.U32 R4, RZ, RZ, R20 ;  /* 0x000000ffff047224 */ /* 0x000fe200078e0014 */
[----:B------:R-:W-:Y:S01]  /*0e90*/  LOP3.LUT R12, RZ, R3, RZ, 0x33, !PT ;  /* 0x00000003ff0c7212 */ /* 0x000fe200078e33ff */
[----:B------:R-:W3:Y:S01]  /*0ea0*/  LDC R27, c[0x0][0x610] ;  /* 0x00018400ff1b7b82 */ /* 0x000ee20000000800 */
[----:B------:R-:W-:Y:S05]  /*0eb0*/  @!P0 BRA `(.L_x_11) ;  /* 0x0000000000288947 */ /* 0x000fea0003800000 */
[----:B------:R-:W4:Y:S02]  /*0ec0*/  LDC R3, c[0x0][0x64c] ;  /* 0x00019300ff037b82 */ /* 0x000f240000000800 */
[----:B----4-:R-:W-:-:S05]  /*0ed0*/  IADD3 R3, P0, R20, R3, RZ ;  /* 0x0000000314037210 */ /* 0x010fca0007f1e0ff */
        /* <DEDUP_REMOVED lines=8> */
.L_x_11:
[----:B-1----:R-:W-:Y:S01]  /*0f60*/  SHF.R.U64 R4, R4, R15, R5 ;  /* 0x0000000f04047219 */ /* 0x002fe20000001205 */
[----:B0-----:R-:W-:Y:S01]  /*0f70*/  VIADD R5, R26, 0xffffffff ;  /* 0xffffffff1a057836 */ /* 0x001fe20000000000 */
[----:B------:R-:W-:Y:S02]  /*0f80*/  SHF.L.U32 R3, R25, R30, RZ ;  /* 0x0000001e19037219 */ /* 0x000fe400000006ff */
[----:B------:R-:W-:Y:S01]  /*0f90*/  LOP3.LUT R12, R29, R12, RZ, 0xc0, !PT ;  /* 0x0000000c1d0c7212 */ /* 0x000fe200078ec0ff */
[----:B------:R-:W-:Y:S01]  /*0fa0*/  IMAD.MOV R8, RZ, RZ, -R4 ;  /* 0x000000ffff087224 */ /* 0x000fe200078e0a04 */
[----:B------:R-:W-:Y:S02]  /*0fb0*/  SEL R6, R6, R31, !P1 ;  /* 0x0000001f06067207 */ /* 0x000fe40004800000 */
[----:B------:R-:W-:Y:S01]  /*0fc0*/  LOP3.LUT R5, R14, R5, RZ, 0xc0, !PT ;  /* 0x000000050e057212 */ /* 0x000fe200078ec0ff */
[----:B------:R-:W-:Y:S02]  /*0fd0*/  IMAD R9, R3, R4, R12 ;  /* 0x0000000403097224 */ /* 0x000fe400078e020c */
[----:B--2---:R-:W-:-:S02]  /*0fe0*/  IMAD R3, R8, R21, R20 ;  /* 0x0000001508037224 */ /* 0x004fc400078e0214 */
[----:B---3--:R-:W-:Y:S02]  /*0ff0*/  IMAD R6, R9, R27, R6 ;  /* 0x0000001b09067224 */ /* 0x008fe400078e0206 */
[----:B------:R-:W-:Y:S02]  /*1000*/  IMAD R109, R3, R26, R5 ;  /* 0x0000001a036d7224 */ /* 0x000fe400078e0205 */
[----:B------:R-:W-:-:S03]  /*1010*/  IMAD.MOV.U32 R4, RZ, RZ, 0x1 ;  /* 0x00000001ff047424 */ /* 0x000fc600078e00ff */
[----:B------:R-:W-:Y:S02]  /*1020*/  SEL R110, R109, R6, !P1 ;  /* 0x000000066d6e7207 */ /* 0x000fe40004800000 */
[----:B------:R-:W-:Y:S02]  /*1030*/  PRMT R3, R4, 0x7610, R3 ;  /* 0x0000761004037816 */ /* 0x000fe40000000003 */
[----:B------:R-:W-:-:S07]  /*1040*/  SEL R109, R6, R109, !P1 ;  /* 0x0000006d066d7207 */ /* 0x000fce0004800000 */
.L_x_9:
[----:B------:R-:W-:-:S08]  /*1050*/  NOP ;  /* 0x0000000000007918 */ /* 0x000fd00000000000 */
[----:B------:R-:W0:Y:S02]  /*1060*/  USETMAXREG.TRY_ALLOC.CTAPOOL UP0, 0xe8 ;  /* 0x000000e8000079c8 */ /* 0x000e240008000600 */
[----:B0-----:R-:W-:-:S13]  /*1070*/  PLOP3.LUT P0, PT, PT, PT, UP0, 0x80, 0x0 ;  /* 0x000000000000781c */ /* 0x001fda0003f0f008 */
[----:B------:R-:W-:Y:S05]  /*1080*/  @!P0 BRA `(.L_x_9) ;  /* 0xfffffffc00f08947 */ /* 0x000fea000383ffff */
[----:B------:R-:W-:Y:S01]  /*1090*/  ULDC.64 UR4, c[0x0][0x598] ;  /* 0x0001660000047ab9 */ /* 0x000fe20000000a00 */
[----:B------:R-:W-:Y:S01]  /*10a0*/  ULDC.64 UR36, c[0x0][0x208] ;  /* 0x0000820000247ab9 */ /* 0x000fe20000000a00 */
[----:B------:R-:W-:-:S04]  /*10b0*/  ISETP.NE.U32.AND P0, PT, RZ, UR4, PT ;  /* 0x00000004ff007c0c */ /* 0x000fc8000bf05070 */
[----:B------:R-:W-:-:S13]  /*10c0*/  ISETP.NE.AND.EX P0, PT, RZ, UR5, PT, P0 ;  /* 0x00000005ff007c0c */ /* 0x000fda000bf05300 */
[----:B------:R-:W-:Y:S05]  /*10d0*/  @!P0 BRA `(.L_x_12) ;  /* 0x00000000001c8947 */ /* 0x000fea0003800000 */
[----:B------:R-:W0:Y:S02]  /*10e0*/  LDC.64 R4, c[0x0][0x598] ;  /* 0x00016600ff047b82 */ /* 0x000e240000000a00 */
[----:B0-----:R-:W2:Y:S02]  /*10f0*/  LDG.E.64 R4, desc[UR36][R4.64] ;  /* 0x0000002404047981 */ /* 0x001ea4000c1e1b00 */
[----:B--2---:R-:W-:-:S04]  /*1100*/  ISETP.NE.U32.AND P0, PT, R4, RZ, PT ;  /* 0x000000ff0400720c */ /* 0x004fc80003f05070 */
[----:B------:R-:W-:-:S13]  /*1110*/  ISETP.NE.AND.EX P0, PT, R5, RZ, PT, P0 ;  /* 0x000000ff0500720c */ /* 0x000fda0003f05300 */
[----:B------:R-:W-:Y:S05]  /*1120*/  @!P0 BRA `(.L_x_12) ;  /* 0x0000000000088947 */ /* 0x000fea0003800000 */
[----:B------:R0:W5:Y:S01]  /*1130*/  LD.E R98, desc[UR36][R4.64] ;  /* 0x0000002404627980 */ /* 0x000162000c101900 */
[----:B------:R-:W-:Y:S05]  /*1140*/  BRA `(.L_x_13) ;  /* 0x0000000000247947 */ /* 0x000fea0003800000 */
.L_x_12:
[----:B------:R-:W-:Y:S02]  /*1150*/  ULDC.64 UR4, c[0x0][0x588] ;  /* 0x0001620000047ab9 */ /* 0x000fe40000000a00 */
[----:B------:R-:W-:-:S04]  /*1160*/  ISETP.NE.U32.AND P0, PT, RZ, UR4, PT ;  /* 0x00000004ff007c0c */ /* 0x000fc8000bf05070 */
[----:B------:R-:W-:-:S13]  /*1170*/  ISETP.NE.AND.EX P0, PT, RZ, UR5, PT, P0 ;  /* 0x00000005ff007c0c */ /* 0x000fda000bf05300 */
[----:B------:R-:W-:Y:S05]  /*1180*/  @!P0 BRA `(.L_x_14) ;  /* 0x00000000000c8947 */ /* 0x000fea0003800000 */
[----:B------:R-:W0:Y:S02]  /*1190*/  LDC.64 R98, c[0x0][0x588] ;  /* 0x00016200ff627b82 */ /* 0x000e240000000a00 */
[----:B0-----:R1:W5:Y:S01]  /*11a0*/  LDG.E R98, desc[UR36][R98.64] ;  /* 0x0000002462627981 */ /* 0x001362000c1e1900 */
[----:B------:R-:W-:Y:S05]  /*11b0*/  BRA `(.L_x_13) ;  /* 0x0000000000087947 */ /* 0x000fea0003800000 */
.L_x_14:
[----:B------:R-:W-:Y:S02]  /*11c0*/  ULDC UR4, c[0x0][0x580] ;  /* 0x0001600000047ab9 */ /* 0x000fe40000000800 */
[----:B------:R-:W-:-:S07]  /*11d0*/  IMAD.U32 R98, RZ, RZ, UR4 ;  /* 0x00000004ff627e24 */ /* 0x000fce000f8e00ff */
.L_x_13:
[----:B------:R-:W-:Y:S02]  /*11e0*/  ULDC.64 UR4, c[0x0][0x5a0] ;  /* 0x0001680000047ab9 */ /* 0x000fe40000000a00 */
[----:B------:R-:W-:-:S04]  /*11f0*/  ISETP.NE.U32.AND P0, PT, RZ, UR4, PT ;  /* 0x00000004ff007c0c */ /* 0x000fc8000bf05070 */
[----:B------:R-:W-:-:S13]  /*1200*/  ISETP.NE.AND.EX P0, PT, RZ, UR5, PT, P0 ;  /* 0x00000005ff007c0c */ /* 0x000fda000bf05300 */
[----:B------:R-:W-:Y:S05]  /*1210*/  @!P0 BRA `(.L_x_15) ;  /* 0x00000000001c8947 */ /* 0x000fea0003800000 */
[----:B0-----:R-:W0:Y:S02]  /*1220*/  LDC.64 R4, c[0x0][0x5a0] ;  /* 0x00016800ff047b82 */ /* 0x001e240000000a00 */
[----:B0-----:R-:W2:Y:S02]  /*1230*/  LDG.E.64 R4, desc[UR36][R4.64] ;  /* 0x0000002404047981 */ /* 0x001ea4000c1e1b00 */
[----:B--2---:R-:W-:-:S04]  /*1240*/  ISETP.NE.U32.AND P0, PT, R4, RZ, PT ;  /* 0x000000ff0400720c */ /* 0x004fc80003f05070 */
[----:B------:R-:W-:-:S13]  /*1250*/  ISETP.NE.AND.EX P0, PT, R5, RZ, PT, P0 ;  /* 0x000000ff0500720c */ /* 0x000fda0003f05300 */
[----:B------:R-:W-:Y:S05]  /*1260*/  @!P0 BRA `(.L_x_15) ;  /* 0x0000000000088947 */ /* 0x000fea0003800000 */
[----:B-1----:R0:W5:Y:S01]  /*1270*/  LD.E R99, desc[UR36][R4.64] ;  /* 0x0000002404637980 */ /* 0x002162000c101900 */
[----:B------:R-:W-:Y:S05]  /*1280*/  BRA `(.L_x_16) ;  /* 0x0000000000247947 */ /* 0x000fea0003800000 */
.L_x_15:
[----:B------:R-:W-:Y:S02]  /*1290*/  ULDC.64 UR4, c[0x0][0x590] ;  /* 0x0001640000047ab9 */ /* 0x000fe40000000a00 */
[----:B------:R-:W-:-:S04]  /*12a0*/  ISETP.NE.U32.AND P0, PT, RZ, UR4, PT ;  /* 0x00000004ff007c0c */ /* 0x000fc8000bf05070 */
[----:B------:R-:W-:-:S13]  /*12b0*/  ISETP.NE.AND.EX P0, PT, RZ, UR5, PT, P0 ;  /* 0x00000005ff007c0c */ /* 0x000fda000bf05300 */
[----:B------:R-:W-:Y:S05]  /*12c0*/  @!P0 BRA `(.L_x_17) ;  /* 0x00000000000c8947 */ /* 0x000fea0003800000 */
[----:B0-----:R-:W1:Y:S02]  /*12d0*/  LDC.64 R4, c[0x0][0x590] ;  /* 0x00016400ff047b82 */ /* 0x001e640000000a00 */
[----:B-1----:R1:W5:Y:S01]  /*12e0*/  LDG.E R99, desc[UR36][R4.64] ;  /* 0x0000002404637981 */ /* 0x002362000c1e1900 */
[----:B------:R-:W-:Y:S05]  /*12f0*/  BRA `(.L_x_16) ;  /* 0x0000000000087947 */ /* 0x000fea0003800000 */
.L_x_17:
[----:B------:R-:W-:Y:S02]  /*1300*/  ULDC UR4, c[0x0][0x584] ;  /* 0x0001610000047ab9 */ /* 0x000fe40000000800 */
[----:B-1----:R-:W-:-:S07]  /*1310*/  IMAD.U32 R99, RZ, RZ, UR4 ;  /* 0x00000004ff637e24 */ /* 0x002fce000f8e00ff */
.L_x_16:
[----:B------:R-:W-:-:S13]  /*1320*/  LOP3.LUT P0, RZ, R3, 0xff, RZ, 0xc0, !PT ;  /* 0x000000ff03ff7812 */ /* 0x000fda000780c0ff */
[----:B------:R-:W-:Y:S05]  /*1330*/  @!P0 EXIT ;  /* 0x000000000000894d */ /* 0x000fea0003800000 */
[----:B------:R-:W2:Y:S01]  /*1340*/  LDC.64 R8, c[0x0][0x5c8] ;  /* 0x00017200ff087b82 */ /* 0x000ea20000000a00 */
[----:B------:R-:W-:Y:S01]  /*1350*/  SHF.R.U32.HI R3, RZ, 0x2, R19 ;  /* 0x00000002ff037819 */ /* 0x000fe20000011613 */
[----:B------:R-:W-:Y:S01]  /*1360*/  ULDC UR4, c[0x0][0x28c] ;  /* 0x0000a30000047ab9 */ /* 0x000fe20000000800 */
[----:B------:R-:W-:Y:S01]  /*1370*/  SHF.R.U32.HI R0, RZ, 0x1, R0 ;  /* 0x00000001ff007819 */ /* 0x000fe20000011600 */
[----:B------:R-:W-:Y:S01]  /*1380*/  UIADD3 UR4, UR4, 0x1f, URZ ;  /* 0x0000001f04047890 */ /* 0x000fe2000fffe03f */
[----:B------:R-:W-:Y:S01]  /*1390*/  LOP3.LUT R7, R7, 0x1, RZ, 0xc0, !PT ;  /* 0x0000000107077812 */ /* 0x000fe200078ec0ff */
[----:B------:R-:W-:Y:S01]  /*13a0*/  IMAD.MOV.U32 R97, RZ, RZ, RZ ;  /* 0x000000ffff617224 */ /* 0x000fe200078e00ff */
[----:B------:R-:W-:Y:S01]  /*13b0*/  LOP3.LUT R3, R3, 0x7, RZ, 0xc0, !PT ;  /* 0x0000000703037812 */ /* 0x000fe200078ec0ff */
[----:B------:R-:W-:Y:S01]  /*13c0*/  USHF.R.S32.HI UR5, URZ, 0x1f, UR4 ;  /* 0x0000001f3f057899 */ /* 0x000fe20008011404 */
[----:B------:R-:W-:Y:S01]  /*13d0*/  LOP3.LUT R0, R0, 0x30, RZ, 0xc0, !PT ;  /* 0x0000003000007812 */ /* 0x000fe200078ec0ff */
[C---:B------:R-:W-:Y:S01]  /*13e0*/  IMAD.SHL.U32 R96, R7.reuse, 0x40, RZ ;  /* 0x0000004007607824 */ /* 0x040fe200078e00ff */
[----:B------:R-:W-:Y:S01]  /*13f0*/  UMOV UR38, URZ ;  /* 0x0000003f00267c82 */ /* 0x000fe20008000000 */
[----:B------:R-:W-:Y:S01]  /*1400*/  ULEA.HI UR5, UR5, UR4, URZ, 0x5 ;  /* 0x0000000405057291 */ /* 0x000fe2000f8f283f */
[-CC-:B01----:R-:W-:Y:S01]  /*1410*/  IADD3 R4, RZ, -R0.reuse, -R3.reuse ;  /* 0x80000000ff047210 */ /* 0x183fe20007ffe803 */
[----:B------:R-:W-:Y:S01]  /*1420*/  UMOV UR39, URZ ;  /* 0x0000003f00277c82 */ /* 0x000fe20008000000 */
[----:B------:R-:W-:Y:S01]  /*1430*/  LOP3.LUT R96, R96, 0x40, R3, 0xe2, !PT ;  /* 0x0000004060607812 */ /* 0x000fe200078ee203 */
[----:B------:R-:W-:Y:S01]  /*1440*/  ULDC UR4, c[0x0][0x284] ;  /* 0x0000a10000047ab9 */ /* 0x000fe20000000800 */
[----:B------:R-:W-:Y:S01]  /*1450*/  USHF.R.S32.HI UR40, URZ, 0x5, UR5 ;  /* 0x000000053f287899 */ /* 0x000fe20008011405 */
[----:B------:R-:W-:Y:S01]  /*1460*/  IMAD R4, R7, -0x40, R4 ;  /* 0xffffffc007047824 */ /* 0x000fe200078e0204 */
[----:B------:R-:W-:-:S03]  /*1470*/  LOP3.LUT R96, R96, R0, RZ, 0xfc, !PT ;  /* 0x0000000060607212 */ /* 0x000fc600078efcff */
[----:B------:R-:W-:Y:S01]  /*1480*/  VIADD R106, R4, UR4 ;  /* 0x00000004046a7c36 */ /* 0x000fe20008000000 */
[C-C-:B--2---:R-:W-:Y:S01]  /*1490*/  SHF.L.U64.HI R100, R8.reuse, 0x7, R9.reuse ;  /* 0x0000000708647819 */ /* 0x144fe20000010209 */
[C---:B------:R-:W-:Y:S01]  /*14a0*/  IMAD.SHL.U32 R103, R8.reuse, 0x80, RZ ;  /* 0x0000008008677824 */ /* 0x040fe200078e00ff */
[C-C-:B------:R-:W-:Y:S01]  /*14b0*/  SHF.L.U64.HI R101, R8.reuse, 0x3, R9.reuse ;  /* 0x0000000308657819 */ /* 0x140fe20000010209 */
[C---:B------:R-:W-:Y:S01]  /*14c0*/  IMAD.SHL.U32 R104, R8.reuse, 0x8, RZ ;  /* 0x0000000808687824 */ /* 0x040fe200078e00ff */
[C---:B------:R-:W-:Y:S01]  /*14d0*/  SHF.L.U64.HI R102, R8.reuse, 0x8, R9 ;  /* 0x0000000808667819 */ /* 0x040fe20000010209 */
[----:B------:R-:W-:-:S07]  /*14e0*/  IMAD.SHL.U32 R105, R8, 0x100, RZ ;  /* 0x0000010008697824 */ /* 0x000fce00078e00ff */
.L_x_63:
[----:B------:R-:W-:Y:S01]  /*14f0*/  LOP3.LUT R0, R19, 0x80, RZ, 0xc0, !PT ;  /* 0x0000008013007812 */ /* 0x000fe200078ec0ff */
[----:B0-----:R-:W0:Y:S01]  /*1500*/  S2UR UR7, SR_CgaCtaId ;  /* 0x00000000000779c3 */ /* 0x001e220000008800 */
[----:B------:R-:W-:Y:S02]  /*1510*/  UMOV UR6, 0x400 ;  /* 0x0000040000067882 */ /* 0x000fe40000000000 */
[----:B------:R-:W-:-:S06]  /*1520*/  SHF.R.U32.HI R0, RZ, 0x7, R0 ;  /* 0x00000007ff007819 */ /* 0x000fcc0000011600 */
[----:B------:R-:W1:Y:S01]  /*1530*/  SHFL.IDX PT, R0, R0, RZ, 0x1f ;  /* 0x00001fff00007589 */ /* 0x000e6200000e0000 */
[----:B0-----:R-:W-:Y:S01]  /*1540*/  ULEA UR42, UR7, UR6, 0x18 ;  /* 0x00000006072a7291 */ /* 0x001fe2000f8ec03f */
[----:B-1----:R-:W-:-:S13]  /*1550*/  R2UR UR4, R0 ;  /* 0x00000000000472ca */ /* 0x002fda00000e0000 */
[----:B------:R-:W-:-:S04]  /*1560*/  ULEA.HI UR5, UR4, UR4, URZ, 0x1 ;  /* 0x0000000404057291 */ /* 0x000fc8000f8f083f */
[----:B------:R-:W-:-:S04]  /*1570*/  ULOP3.LUT UR5, UR5, 0x1ffffe, URZ, 0xc0, !UPT ;  /* 0x001ffffe05057892 */ /* 0x000fc8000f8ec03f */
[----:B------:R-:W-:-:S03]  /*1580*/  UIADD3 UR5, UR4, -UR5, URZ ;  /* 0x8000000504057290 */ /* 0x000fc6000fffe03f */
[----:B------:R-:W-:Y:S01]  /*1590*/  ULDC UR4, c[0x0][0x28c] ;  /* 0x0000a30000047ab9 */ /* 0x000fe20000000800 */
[----:B------:R-:W-:Y:S01]  /*15a0*/  ULEA UR5, UR5, UR42, 0xb ;  /* 0x0000002a05057291 */ /* 0x000fe2000f8e583f */
[----:B------:R-:W-:-:S03]  /*15b0*/  ISETP.LT.AND P0, PT, RZ, UR4, PT ;  /* 0x00000004ff007c0c */ /* 0x000fc6000bf01270 */
[----:B------:R-:W-:-:S04]  /*15c0*/  UIADD3 UR5, UR5, 0x200, URZ ;  /* 0x0000020005057890 */ /* 0x000fc8000fffe03f */
[----:B------:R-:W-:-:S04]  /*15d0*/  USHF.R.U32.HI UR5, URZ, 0x4, UR5 ;  /* 0x000000043f057899 */ /* 0x000fc80008011605 */
[----:B------:R-:W-:-:S04]  /*15e0*/  ULOP3.LUT UR5, UR5, 0x3fff, URZ, 0xc0, !UPT ;  /* 0x00003fff05057892 */ /* 0x000fc8000f8ec03f */
[----:B------:R-:W-:Y:S01]  /*15f0*/  ULOP3.LUT UR41, UR5, 0x10000, URZ, 0xfc, !UPT ;  /* 0x0001000005297892 */ /* 0x000fe2000f8efc3f */
[----:B------:R-:W-:Y:S11]  /*1600*/  @P0 BRA `(.L_x_18) ;  /* 0x0000000000400947 */ /* 0x000ff60003800000 */
[----:B------:R-:W-:Y:S01]  /*1610*/  MOV R0, 0x0 ;  /* 0x0000000000007802 */ /* 0x000fe20000000f00 */
[----:B------:R-:W-:Y:S01]  /*1620*/  ULDC.64 UR4, c[0x4][0x68] ;  /* 0x01001a0000047ab9 */ /* 0x000fe20000000a00 */
[----:B------:R-:W-:Y:S01]  /*1630*/  ULDC.64 UR6, c[0x4][0x8] ;  /* 0x0100020000067ab9 */ /* 0x000fe20000000a00 */
[----:B------:R-:W-:Y:S01]  /*1640*/  IMAD.U32 R4, RZ, RZ, UR4 ;  /* 0x00000004ff047e24 */ /* 0x000fe2000f8e00ff */
[----:B------:R0:W1:Y:S01]  /*1650*/  LDC.64 R14, c[0x4][R0] ;  /* 0x01000000000e7b82 */ /* 0x0000620000000a00 */
[----:B------:R-:W-:Y:S01]  /*1660*/  IMAD.U32 R5, RZ, RZ, UR5 ;  /* 0x00000005ff057e24 */ /* 0x000fe2000f8e00ff */
[----:B------:R-:W-:Y:S01]  /*1670*/  ULDC.64 UR4, c[0x4][0x70] ;  /* 0x01001c0000047ab9 */ /* 0x000fe20000000a00 */
[----:B------:R-:W-:Y:S02]  /*1680*/  IMAD.U32 R10, RZ, RZ, UR6 ;  /* 0x00000006ff0a7e24 */ /* 0x000fe4000f8e00ff */
[----:B------:R-:W-:Y:S02]  /*1690*/  IMAD.U32 R6, RZ, RZ, UR4 ;  /* 0x00000004ff067e24 */ /* 0x000fe4000f8e00ff */
[----:B------:R-:W-:-:S02]  /*16a0*/  IMAD.U32 R7, RZ, RZ, UR5 ;  /* 0x00000005ff077e24 */ /* 0x000fc4000f8e00ff */
[----:B------:R-:W-:Y:S02]  /*16b0*/  IMAD.U32 R11, RZ, RZ, UR7 ;  /* 0x00000007ff0b7e24 */ /* 0x000fe4000f8e00ff */
[----:B------:R-:W-:Y:S02]  /*16c0*/  IMAD.MOV.U32 R8, RZ, RZ, 0x1e1 ;  /* 0x000001e1ff087424 */ /* 0x000fe400078e00ff */
[----:B------:R-:W-:Y:S02]  /*16d0*/  IMAD.MOV.U32 R12, RZ, RZ, 0x1 ;  /* 0x00000001ff0c7424 */ /* 0x000fe400078e00ff */
[----:B0-----:R-:W-:-:S07]  /*16e0*/  IMAD.MOV.U32 R13, RZ, RZ, RZ ;  /* 0x000000ffff0d7224 */ /* 0x001fce00078e00ff */
[----:B------:R-:W-:-:S07]  /*16f0*/  LEPC R20, `(.L_x_18) ;  /* 0x000000001014794e */ /* 0x000fce0000000000 */
[----:B-1---5:R-:W-:Y:S05]  /*1700*/  CALL.ABS.NOINC R14 ;  /* 0x000000000e007343 */ /* 0x022fea0003c00000 */
.L_x_18:
[----:B------:R-:W-:-:S04]  /*1710*/  LOP3.LUT R0, R18, 0x1, RZ, 0xfc, !PT ;  /* 0x0000000112007812 */ /* 0x000fc800078efcff */
[----:B------:R-:W-:-:S13]  /*1720*/  ISETP.NE.AND P0, PT, R0, 0x3, PT ;  /* 0x000000030000780c */ /* 0x000fda0003f05270 */
[----:B------:R-:W-:Y:S05]  /*1730*/  @!P0 BRA `(.L_x_19) ;  /* 0x0000000000048947 */ /* 0x000fea0003800000 */
[----:B------:R-:W-:Y:S01]  /*1740*/  BPT.TRAP 0x1 ;  /* 0x000000040000795c */ /* 0x000fe20000300000 */
.L_x_19:
[----:B------:R-:W-:Y:S02]  /*1750*/  IMAD.U32 R3, RZ, RZ, UR39 ;  /* 0x00000027ff037e24 */ /* 0x000fe4000f8e00ff */
[----:B------:R-:W-:-:S03]  /*1760*/  IMAD.U32 R0, RZ, RZ, UR38 ;  /* 0x00000026ff007e24 */ /* 0x000fc6000f8e00ff */
[----:B------:R-:W-:Y:S02]  /*1770*/  LEA R3, R3, UR42, 0x3 ;  /* 0x0000002a03037c11 */ /* 0x000fe4000f8e18ff */
[----:B------:R-:W-:-:S04]  /*1780*/  SHF.L.U32 R0, R0, 0x1f, RZ ;  /* 0x0000001f00007819 */ /* 0x000fc800000006ff */
[----:B------:R0:W1:Y:S01]  /*1790*/  SYNCS.PHASECHK.TRANS64.TRYWAIT P1, [R3+URZ], R0 ;  /* 0x00000000030075a7 */ /* 0x000062000802017f */
[----:B------:R-:W-:Y:S05]  /*17a0*/  @!P0 BRA `(.L_x_20) ;  /* 0x0000000000048947 */ /* 0x000fea0003800000 */
[----:B------:R-:W-:Y:S01]  /*17b0*/  BPT.TRAP 0x1 ;  /* 0x000000040000795c */ /* 0x000fe20000300000 */
.L_x_20:
[----:B-1----:R-:W-:Y:S05]  /*17c0*/  @P1 BRA `(.L_x_21) ;  /* 0x0000000000081947 */ /* 0x002fea0003800000 */
[----:B------:R-:W1:Y:S02]  /*17d0*/  SYNCS.PHASECHK.TRANS64.TRYWAIT P1, [R3+URZ], R0 ;  /* 0x00000000030075a7 */ /* 0x000e64000802017f */
[----:B-1----:R-:W-:Y:S05]  /*17e0*/  @!P1 BRA `(.L_x_22) ;  /* 0x0000006c00ac9947 */ /* 0x002fea0003800000 */
.L_x_21:
[----:B------:R-:W-:-:S04]  /*17f0*/  UISETP.LT.AND UP0, UPT, UR40, 0x1, UPT ;  /* 0x000000012800788c */ /* 0x000fc8000bf01270 */
[----:B------:R-:W-:-:S06]  /*1800*/  USEL UR4, UR40, 0x1, UP0 ;  /* 0x0000000128047887 */ /* 0x000fcc0008000000 */
[----:B01----:R-:W-:Y:S01]  /*1810*/  IMAD.U32 R0, RZ, RZ, UR4 ;  /* 0x00000004ff007e24 */ /* 0x003fe2000f8e00ff */
[----:B------:R-:W-:Y:S05]  /*1820*/  WARPSYNC.ALL ;  /* 0x0000000000007948 */ /* 0x000fea0003800000 */
[----:B------:R-:W-:-:S04]  /*1830*/  IADD3 R0, -R0, UR40, RZ ;  /* 0x0000002800007c10 */ /* 0x000fc8000fffe1ff */
[----:B------:R-:W-:Y:S01]  /*1840*/  ISETP.GE.AND P1, PT, R0, 0x1, PT ;  /* 0x000000010000780c */ /* 0x000fe20003f26270 */
[----:B------:R-:W-:Y:S01]  /*1850*/  UIADD3 UR4, UR42, 0x30200, URZ ;  /* 0x000302002a047890 */ /* 0x000fe2000fffe03f */
[----:B------:R-:W-:Y:S01]  /*1860*/  WARPGROUP.ARRIVE ;  /* 0x00000000000079c5 */ /* 0x000fe20000000000 */
[----:B------:R-:W-:Y:S02]  /*1870*/  UIMAD UR8, UR39, 0x300, UR41 ;  /* 0x00000300270878a4 */ /* 0x000fe4000f8e0229 */
[----:B------:R-:W-:Y:S01]  /*1880*/  USHF.R.U32.HI UR4, URZ, 0x4, UR4 ;  /* 0x000000043f047899 */ /* 0x000fe20008011604 */
[----:B------:R-:W-:Y:S01]  /*1890*/  UMOV UR9, 0xc0000010 ;  /* 0xc000001000097882 */ /* 0x000fe20000000000 */
[----:B------:R-:W-:Y:S02]  /*18a0*/  UMOV UR11, 0xc0000010 ;  /* 0xc0000010000b7882 */ /* 0x000fe40000000000 */
[----:B------:R-:W-:Y:S01]  /*18b0*/  ULOP3.LUT UR4, UR4, 0x3fff, URZ, 0xc0, !UPT ;  /* 0x00003fff04047892 */ /* 0x000fe2000f8ec03f */
[----:B------:R-:W-:Y:S01]  /*18c0*/  UMOV UR12, UR8 ;  /* 0x00000008000c7c82 */ /* 0x000fe20008000000 */
[----:B------:R-:W-:-:S02]  /*18d0*/  UMOV UR13, UR9 ;  /* 0x00000009000d7c82 */ /* 0x000fc40008000000 */
[----:B------:R-:W-:Y:S01]  /*18e0*/  ULOP3.LUT UR4, UR4, 0x10000, URZ, 0xfc, !UPT ;  /* 0x0001000004047892 */ /* 0x000fe2000f8efc3f */
[----:B------:R-:W-:Y:S01]  /*18f0*/  UMOV UR15, 0xc0000010 ;  /* 0xc0000010000f7882 */ /* 0x000fe20000000000 */
[----:B------:R-:W-:Y:S02]  /*1900*/  UMOV UR16, UR8 ;  /* 0x0000000800107c82 */ /* 0x000fe40008000000 */
[----:B------:R-:W-:Y:S01]  /*1910*/  UIMAD UR10, UR39, 0x60, UR4 ;  /* 0x00000060270a78a4 */ /* 0x000fe2000f8e0204 */
[----:B------:R-:W-:Y:S01]  /*1920*/  UMOV UR17, UR9 ;  /* 0x0000000900117c82 */ /* 0x000fe20008000000 */
[----:B------:R-:W-:Y:S02]  /*1930*/  UMOV UR19, 0xc0000010 ;  /* 0xc000001000137882 */ /* 0x000fe40000000000 */
[----:B------:R-:W-:Y:S02]  /*1940*/  UIADD3 UR14, UR10, 0x20, URZ ;  /* 0x000000200a0e7890 */ /* 0x000fe4000fffe03f */
[----:B------:R-:W-:-:S02]  /*1950*/  UIADD3 UR18, UR10, 0x40, URZ ;  /* 0x000000400a127890 */ /* 0x000fc4000fffe03f */
[----:B------:R-:W-:Y:S02]  /*1960*/  UIADD3 UR5, UR8, 0x100, URZ ;  /* 0x0000010008057890 */ /* 0x000fe4000fffe03f */
[----:B------:R-:W-:Y:S03]  /*1970*/  IGMMA.64x16x32.S8.S8 R88, gdesc[UR8], RZ, !UPT, gsb0 ;  /* 0x00600000085879f1 */ /* 0x000fe6000c0410ff */
[----:B------:R-:W-:Y:S02]  /*1980*/  WARPGROUP.DEPBAR.LE gsb0, 0x0 ;  /* 0x00008000000079c5 */ /* 0x000fe40000010000 */
[----:B------:R-:W-:-:S06]  /*1990*/  WARPGROUP.ARRIVE ;  /* 0x00000000000079c5 */ /* 0x000fcc0000000000 */
[----:B------:R-:W-:Y:S03]  /*19a0*/  IGMMA.64x16x32.S8.S8 R64, gdesc[UR12], RZ, !UPT, gsb0 ;  /* 0x006000000c4079f1 */ /* 0x000fe6000c0410ff */
[----:B------:R-:W-:Y:S02]  /*19b0*/  WARPGROUP.DEPBAR.LE gsb0, 0x0 ;  /* 0x00008000000079c5 */ /* 0x000fe40000010000 */
[----:B------:R-:W-:-:S06]  /*19c0*/  WARPGROUP.ARRIVE ;  /* 0x00000000000079c5 */ /* 0x000fcc0000000000 */
[----:B------:R-:W-:Y:S01]  /*19d0*/  IGMMA.64x16x32.S8.S8 R40, gdesc[UR16], RZ, !UPT, gsb0 ;  /* 0x00600000102879f1 */ /* 0x000fe2000c0410ff */
[----:B------:R-:W-:Y:S01]  /*19e0*/  UMOV UR16, UR5 ;  /* 0x0000000500107c82 */ /* 0x000fe20008000000 */
[----:B------:R-:W-:Y:S01]  /*19f0*/  UMOV UR17, 0xc0000010 ;  /* 0xc000001000117882 */ /* 0x000fe20000000000 */
[----:B------:R-:W-:Y:S01]  /*1a00*/  UMOV UR12, UR16 ;  /* 0x00000010000c7c82 */ /* 0x000fe20008000000 */
[----:B------:R-:W-:Y:S01]  /*1a10*/  UMOV UR13, UR17 ;  /* 0x00000011000d7c82 */ /* 0x000fe20008000000 */
[----:B------:R-:W-:Y:S01]  /*1a20*/  UIADD3 UR5, UR8, 0x200, URZ ;  /* 0x0000020008057890 */ /* 0x000fe2000fffe03f */
[----:B------:R-:W-:Y:S02]  /*1a30*/  UMOV UR9, UR17 ;  /* 0x0000001100097c82 */ /* 0x000fe40008000000 */
[----:B------:R-:W-:Y:S01]  /*1a40*/  UMOV UR8, UR16 ;  /* 0x0000001000087c82 */ /* 0x000fe20008000000 */
[----:B------:R-:W-:Y:S02]  /*1a50*/  WARPGROUP.DEPBAR.LE gsb0, 0x0 ;  /* 0x00008000000079c5 */ /* 0x000fe40000010000 */
[----:B------:R-:W-:-:S06]  /*1a60*/  WARPGROUP.ARRIVE ;  /* 0x00000000000079c5 */ /* 0x000fcc0000000000 */
        /* <DEDUP_REMOVED lines=11> */
[----:B------:R-:W-:Y:S02]  /*1b20*/  WARPGROUP.DEPBAR.LE gsb0, 0x0 ;  /* 0x00008000000079c5 */ /* 0x000fe40000010000 */
[----:B------:R-:W-:-:S06]  /*1b30*/  WARPGROUP.ARRIVE ;  /* 0x00000000000079c5 */ /* 0x000fcc0000000000 */
[----:B------:R-:W-:Y:S01]  /*1b40*/  IGMMA.64x16x32.S8.S8 R72, gdesc[UR8], RZ, !UPT, gsb0 ;  /* 0x00600000084879f1 */ /* 0x000fe2000c0410ff */
[----:B------:R-:W-:Y:S01]  /*1b50*/  UMOV UR10, UR18 ;  /* 0x00000012000a7c82 */ /* 0x000fe20008000000 */
        /* <DEDUP_REMOVED lines=8> */
[----:B------:R-:W-:Y:S05]  /*1be0*/  @!P1 BRA `(.L_x_23) ;  /* 0x0000000400789947 */ /* 0x000fea0003800000 */
[----:B------:R-:W-:Y:S02]  /*1bf0*/  UIADD3 UR5, UR39, 0x1, URZ ;  /* 0x0000000127057890 */ /* 0x000fe4000fffe03f */
[----:B------:R-:W-:Y:S02]  /*1c00*/  IMAD.U32 R3, RZ, RZ, UR39 ;  /* 0x00000027ff037e24 */ /* 0x000fe4000f8e00ff */
[----:B------:R-:W-:-:S04]  /*1c10*/  UISETP.NE.AND UP0, UPT, UR5, 0x10, UPT ;  /* 0x000000100500788c */ /* 0x000fc8000bf05270 */
[----:B------:R-:W-:Y:S02]  /*1c20*/  USEL UR6, URZ, 0x1, UP0 ;  /* 0x000000013f067887 */ /* 0x000fe40008000000 */
[----:B------:R-:W-:Y:S02]  /*1c30*/  USEL UR5, UR5, URZ, UP0 ;  /* 0x0000003f05057287 */ /* 0x000fe40008000000 */
[----:B------:R-:W-:-:S06]  /*1c40*/  ULOP3.LUT UR6, UR38, UR6, URZ, 0x3c, !UPT ;  /* 0x0000000626067292 */ /* 0x000fcc000f8e3c3f */
[----:B------:R-:W-:-:S07]  /*1c50*/  IMAD.U32 R6, RZ, RZ, UR6 ;  /* 0x00000006ff067e24 */ /* 0x000fce000f8e00ff */
.L_x_30:
[----:B------:R-:W-:Y:S05]  /*1c60*/  @!P0 BRA `(.L_x_24) ;  /* 0x0000000000048947 */ /* 0x000fea0003800000 */
[----:B------:R-:W-:Y:S01]  /*1c70*/  BPT.TRAP 0x1 ;  /* 0x000000040000795c */ /* 0x000fe20000300000 */
.L_x_24:
[----:B------:R-:W0:Y:S01]  /*1c80*/  S2UR UR7, SR_CgaCtaId ;  /* 0x00000000000779c3 */ /* 0x000e220000008800 */
[----:B------:R-:W-:Y:S01]  /*1c90*/  UMOV UR6, 0x400 ;  /* 0x0000040000067882 */ /* 0x000fe20000000000 */
[----:B------:R-:W-:Y:S01]  /*1ca0*/  SHF.L.U32 R4, R6, 0x1f, RZ ;  /* 0x0000001f06047819 */ /* 0x000fe200000006ff */
[----:B0-----:R-:W-:-:S04]  /*1cb0*/  ULEA UR7, UR7, UR6, 0x18 ;  /* 0x0000000607077291 */ /* 0x001fc8000f8ec03f */
[----:B------:R-:W-:-:S09]  /*1cc0*/  ULEA UR6, UR5, UR7, 0x3 ;  /* 0x0000000705067291 */ /* 0x000fd2000f8e183f */
[----:B------:R0:W1:Y:S01]  /*1cd0*/  SYNCS.PHASECHK.TRANS64.TRYWAIT P1, [UR6], R4 ;  /* 0x00000004ff0075a7 */ /* 0x0000620008020146 */
[----:B------:R-:W-:Y:S05]  /*1ce0*/  @!P0 BRA `(.L_x_25) ;  /* 0x0000000000048947 */ /* 0x000fea0003800000 */
[----:B------:R-:W-:Y:S01]  /*1cf0*/  BPT.TRAP 0x1 ;  /* 0x000000040000795c */ /* 0x000fe20000300000 */
.L_x_25:
[----:B-1----:R-:W-:Y:S05]  /*1d00*/  @P1 BRA `(.L_x_26) ;  /* 0x0000000000081947 */ /* 0x002fea0003800000 */
[----:B------:R-:W1:Y:S02]  /*1d10*/  SYNCS.PHASECHK.TRANS64.TRYWAIT P1, [UR6], R4 ;  /* 0x00000004ff0075a7 */ /* 0x000e640008020146 */
[----:B-1----:R-:W-:Y:S05]  /*1d20*/  @!P1 BRA `(.L_x_27) ;  /* 0x0000006800709947 */ /* 0x002fea0003800000 */
.L_x_26:
[----:B------:R-:W-:Y:S01]  /*1d30*/  UIMAD UR12, UR5, 0x300, UR41 ;  /* 0x00000300050c78a4 */ /* 0x000fe2000f8e0229 */
[----:B------:R-:W-:Y:S01]  /*1d40*/  WARPGROUP.ARRIVE ;  /* 0x00000000000079c5 */ /* 0x000fe20000000000 */
[----:B------:R-:W-:Y:S01]  /*1d50*/  UIMAD UR14, UR5, 0x60, UR4 ;  /* 0x00000060050e78a4 */ /* 0x000fe2000f8e0204 */
[----:B------:R-:W-:Y:S01]  /*1d60*/  UMOV UR13, 0xc0000010 ;  /* 0xc0000010000d7882 */ /* 0x000fe20000000000 */
[----:B------:R-:W-:Y:S02]  /*1d70*/  UMOV UR15, 0xc0000010 ;  /* 0xc0000010000f7882 */ /* 0x000fe40000000000 */
[----:B------:R-:W-:Y:S01]  /*1d80*/  UIADD3 UR18, UR14, 0x20, URZ ;  /* 0x000000200e127890 */ /* 0x000fe2000fffe03f */
[----:B------:R-:W-:Y:S01]  /*1d90*/  UMOV UR16, UR12 ;  /* 0x0000000c00107c82 */ /* 0x000fe20008000000 */
[----:B------:R-:W-:Y:S01]  /*1da0*/  UMOV UR17, UR13 ;  /* 0x0000000d00117c82 */ /* 0x000fe20008000000 */
[----:B------:R-:W-:Y:S02]  /*1db0*/  UMOV UR19, 0xc0000010 ;  /* 0xc000001000137882 */ /* 0x000fe40000000000 */
[----:B------:R-:W-:Y:S01]  /*1dc0*/  IGMMA.64x16x32.S8.S8 R88, gdesc[UR12], R88, gsb0 ;  /* 0x006000000c5879f1 */ /* 0x000fe20008041058 */
[----:B------:R-:W-:Y:S01]  /*1dd0*/  UIADD3 UR10, UR14, 0x40, URZ ;  /* 0x000000400e0a7890 */ /* 0x000fe2000fffe03f */
[----:B------:R-:W-:Y:S01]  /*1de0*/  UMOV UR8, UR12 ;  /* 0x0000000c00087c82 */ /* 0x000fe20008000000 */
[----:B------:R-:W-:Y:S01]  /*1df0*/  UMOV UR9, UR13 ;  /* 0x0000000d00097c82 */ /* 0x000fe20008000000 */
[----:B------:R-:W-:Y:S01]  /*1e00*/  UMOV UR11, 0xc0000010 ;  /* 0xc0000010000b7882 */ /* 0x000fe20000000000 */
[----:B------:R-:W-:Y:S01]  /*1e10*/  UIADD3 UR6, UR12, 0x100, URZ ;  /* 0x000001000c067890 */ /* 0x000fe2000fffe03f */
[----:B------:R-:W-:-:S02]  /*1e20*/  WARPGROUP.DEPBAR.LE gsb0, 0x0 ;  /* 0x00008000000079c5 */ /* 0x000fc40000010000 */
[----:B------:R-:W-:-:S06]  /*1e30*/  WARPGROUP.ARRIVE ;  /* 0x00000000000079c5 */ /* 0x000fcc0000000000 */
[----:B------:R-:W-:Y:S03]  /*1e40*/  IGMMA.64x16x32.S8.S8 R64, gdesc[UR16], R64, gsb0 ;  /* 0x00600000104079f1 */ /* 0x000fe60008041040 */
[----:B------:R-:W-:Y:S02]  /*1e50*/  WARPGROUP.DEPBAR.LE gsb0, 0x0 ;  /* 0x00008000000079c5 */ /* 0x000fe40000010000 */
[----:B------:R-:W-:-:S06]  /*1e60*/  WARPGROUP.ARRIVE ;  /* 0x00000000000079c5 */ /* 0x000fcc0000000000 */
[----:B------:R-:W-:Y:S01]  /*1e70*/  IGMMA.64x16x32.S8.S8 R40, gdesc[UR8], R40, gsb0 ;  /* 0x00600000082879f1 */ /* 0x000fe20008041028 */
        /* <DEDUP_REMOVED lines=9> */
[----:B------:R-:W-:Y:S03]  /*1f10*/  IGMMA.64x16x32.S8.S8 R32, gdesc[UR8], R32, gsb0 ;  /* 0x00600000082079f1 */ /* 0x000fe60008041020 */
[----:B------:R-:W-:Y:S02]  /*1f20*/  WARPGROUP.DEPBAR.LE gsb0, 0x0 ;  /* 0x00008000000079c5 */ /* 0x000fe40000010000 */
        /* <DEDUP_REMOVED lines=9> */
[----:B------:R-:W-:Y:S01]  /*1fc0*/  UMOV UR8, UR12 ;  /* 0x0000000c00087c82 */ /* 0x000fe20008000000 */
        /* <DEDUP_REMOVED lines=9> */
[----:B------:R-:W-:Y:S03]  /*2060*/  IGMMA.64x16x32.S8.S8 R24, gdesc[UR8], R24, gsb0 ;  /* 0x00600000081879f1 */ /* 0x000fe60008041018 */
[----:B------:R-:W-:Y:S02]  /*2070*/  WARPGROUP.DEPBAR.LE gsb0, 0x0 ;  /* 0x00008000000079c5 */ /* 0x000fe40000010000 */
[----:B------:R-:W-:Y:S05]  /*2080*/  @!P0 BRA `(.L_x_28) ;  /* 0x0000000000048947 */ /* 0x000fea0003800000 */
[----:B------:R-:W-:Y:S01]  /*2090*/  BPT.TRAP 0x1 ;  /* 0x000000040000795c */ /* 0x000fe20000300000 */
.L_x_28:
[----:B------:R-:W-:-:S13]  /*20a0*/  ISETP.NE.AND P1, PT, R23, RZ, PT ;  /* 0x000000ff1700720c */ /* 0x000fda0003f25270 */
[----:B01----:R-:W-:-:S05]  /*20b0*/  @P1 LEA R4, R3, UR7, 0x3 ;  /* 0x0000000703041c11 */ /* 0x003fca000f8e18ff */
[----:B------:R-:W-:-:S05]  /*20c0*/  @P1 VIADD R5, R4, 0x80 ;  /* 0x0000008004051836 */ /* 0x000fca0000000000 */
[----:B------:R-:W-:-:S04]  /*20d0*/  @P1 PRMT R5, R22, 0x654, R5 ;  /* 0x0000065416051816 */ /* 0x000fc80000000005 */
[----:B------:R0:W-:Y:S01]  /*20e0*/  @P1 SYNCS.ARRIVE.TRANS64.RED.A1T0 RZ, [R5+URZ], RZ ;  /* 0x000000ff05ff19a7 */ /* 0x0001e2000810043f */
[----:B------:R-:W-:-:S13]  /*20f0*/  ISETP.GT.U32.AND P1, PT, R18, 0x1, PT ;  /* 0x000000011200780c */ /* 0x000fda0003f24070 */
[----:B0-----:R-:W-:Y:S05]  /*2100*/  @P1 BRA `(.L_x_29) ;  /* 0x0000000000041947 */ /* 0x001fea0003800000 */
[----:B------:R-:W-:Y:S01]  /*2110*/  BPT.TRAP 0x1 ;  /* 0x000000040000795c */ /* 0x000fe20000300000 */
.L_x_29:
[----:B------:R-:W-:Y:S01]  /*2120*/  UIADD3 UR5, UR5, 0x1, URZ ;  /* 0x0000000105057890 */ /* 0x000fe2000fffe03f */
[C---:B------:R-:W-:Y:S01]  /*2130*/  ISETP.GT.AND P2, PT, R0.reuse, 0x1, PT ;  /* 0x000000010000780c */ /* 0x040fe20003f44270 */
[----:B------:R-:W-:Y:S02]  /*2140*/  VIADD R3, R3, 0x1 ;  /* 0x0000000103037836 */ /* 0x000fe40000000000 */
[----:B------:R-:W-:Y:S01]  /*2150*/  UISETP.NE.AND UP0, UPT, UR5, 0x10, UPT ;  /* 0x000000100500788c */ /* 0x000fe2000bf05270 */
[----:B------:R-:W-:Y:S02]  /*2160*/  VIADD R0, R0, 0xffffffff ;  /* 0xffffffff00007836 */ /* 0x000fe40000000000 */
[C---:B------:R-:W-:Y:S01]  /*2170*/  ISETP.NE.AND P1, PT, R3.reuse, 0x10, PT ;  /* 0x000000100300780c */ /* 0x040fe20003f25270 */
[----:B------:R-:W-:Y:S02]  /*2180*/  USEL UR6, URZ, 0x1, UP0 ;  /* 0x000000013f067887 */ /* 0x000fe40008000000 */
[----:B------:R-:W-:Y:S01]  /*2190*/  USEL UR5, UR5, URZ, UP0 ;  /* 0x0000003f05057287 */ /* 0x000fe20008000000 */
[----:B------:R-:W-:-:S03]  /*21a0*/  SEL R3, R3, RZ, P1 ;  /* 0x000000ff03037207 */ /* 0x000fc60000800000 */
[----:B------:R-:W-:Y:S01]  /*21b0*/  LOP3.LUT R6, R6, UR6, RZ, 0x3c, !PT ;  /* 0x0000000606067c12 */ /* 0x000fe2000f8e3cff */
[----:B------:R-:W-:Y:S07]  /*21c0*/  @P2 BRA `(.L_x_30) ;  /* 0xfffffff800a42947 */ /* 0x000fee000383ffff */
.L_x_23:
[----:B------:R-:W0:Y:S02]  /*21d0*/  LDC R0, c[0x0][0x28c] ;  /* 0x0000a300ff007b82 */ /* 0x000e240000000800 */
[----:B0-----:R-:W-:-:S13]  /*21e0*/  ISETP.GE.AND P1, PT, R0, 0x1, PT ;  /* 0x000000010000780c */ /* 0x001fda0003f26270 */
[----:B------:R-:W-:Y:S05]  /*21f0*/  @!P1 BRA `(.L_x_31) ;  /* 0x0000000000549947 */ /* 0x000fea0003800000 */
[----:B------:R-:W-:Y:S05]  /*2200*/  @!P0 BRA `(.L_x_32) ;  /* 0x0000000000048947 */ /* 0x000fea0003800000 */
[----:B------:R-:W-:Y:S01]  /*2210*/  BPT.TRAP 0x1 ;  /* 0x000000040000795c */ /* 0x000fe20000300000 */
.L_x_32:
[----:B------:R-:W-:Y:S01]  /*2220*/  ISETP.NE.AND P0, PT, R23, RZ, PT ;  /* 0x000000ff1700720c */ /* 0x000fe20003f05270 */
[----:B------:R-:W-:Y:S01]  /*2230*/  BSSY B0, `(.L_x_33) ;  /* 0x000000f000007945 */ /* 0x000fe20003800000 */
[----:B------:R-:W-:-:S11]  /*2240*/  ISETP.GT.U32.AND P1, PT, R18, 0x1, PT ;  /* 0x000000011200780c */ /* 0x000fd60003f24070 */
[----:B------:R-:W-:Y:S05]  /*2250*/  @!P0 BRA `(.L_x_34) ;  /* 0x0000000000308947 */ /* 0x000fea0003800000 */
[----:B------:R-:W0:Y:S01]  /*2260*/  S2UR UR6, SR_CgaCtaId ;  /* 0x00000000000679c3 */ /* 0x000e220000008800 */
[----:B------:R-:W-:Y:S01]  /*2270*/  UISETP.LT.AND UP0, UPT, UR40, 0x1, UPT ;  /* 0x000000012800788c */ /* 0x000fe2000bf01270 */
[----:B------:R-:W-:-:S03]  /*2280*/  UMOV UR5, 0x400 ;  /* 0x0000040000057882 */ /* 0x000fc60000000000 */
[----:B------:R-:W-:-:S04]  /*2290*/  USEL UR4, UR40, 0x1, UP0 ;  /* 0x0000000128047887 */ /* 0x000fc80008000000 */
[----:B------:R-:W-:-:S04]  /*22a0*/  UIADD3 UR4, UR39, UR40, -UR4 ;  /* 0x0000002827047290 */ /* 0x000fc8000fffe804 */
[----:B------:R-:W-:-:S04]  /*22b0*/  USHF.L.U32 UR4, UR4, 0x3, URZ ;  /* 0x0000000304047899 */ /* 0x000fc8000800063f */
[----:B------:R-:W-:Y:S02]  /*22c0*/  ULOP3.LUT UR4, UR4, 0x78, URZ, 0xc0, !UPT ;  /* 0x0000007804047892 */ /* 0x000fe4000f8ec03f */
[----:B0-----:R-:W-:-:S04]  /*22d0*/  ULEA UR5, UR6, UR5, 0x18 ;  /* 0x0000000506057291 */ /* 0x001fc8000f8ec03f */
[----:B------:R-:W-:-:S06]  /*22e0*/  UIADD3 UR4, UR5, 0x80, UR4 ;  /* 0x0000008005047890 */ /* 0x000fcc000fffe004 */
[----:B------:R-:W-:-:S05]  /*22f0*/  IMAD.U32 R3, RZ, RZ, UR4 ;  /* 0x00000004ff037e24 */ /* 0x000fca000f8e00ff */
[----:B------:R-:W-:-:S04]  /*2300*/  PRMT R0, R22, 0x654, R3 ;  /* 0x0000065416007816 */ /* 0x000fc80000000003 */
[----:B------:R0:W-:Y:S03]  /*2310*/  SYNCS.ARRIVE.TRANS64.RED.A1T0 RZ, [R0+URZ], RZ ;  /* 0x000000ff00ff79a7 */ /* 0x0001e6000810043f */
.L_x_34:
[----:B------:R-:W-:Y:S05]  /*2320*/  BSYNC B0 ;  /* 0x0000000000007941 */ /* 0x000fea0003800000 */
.L_x_33:
[----:B------:R-:W-:Y:S05]  /*2330*/  @P1 BRA `(.L_x_31) ;  /* 0x0000000000041947 */ /* 0x000fea0003800000 */
[----:B------:R-:W-:Y:S01]  /*2340*/  BPT.TRAP 0x1 ;  /* 0x000000040000795c */ /* 0x000fe20000300000 */
.L_x_31:
[----:B------:R-:W1:Y:S01]  /*2350*/  LDC R4, c[0x0][0x288] ;  /* 0x0000a200ff047b82 */ /* 0x000e620000000800 */
[----:B------:R-:W-:Y:S01]  /*2360*/  UIADD3 UR39, UR40, UR39, URZ ;  /* 0x0000002728277290 */ /* 0x000fe2000fffe03f */
[----:B------:R-:W-:Y:S01]  /*2370*/  IMAD R3, R110, 0x30, RZ ;  /* 0x000000306e037824 */ /* 0x000fe200078e02ff */
[----:B------:R-:W-:Y:S01]  /*2380*/  ULDC UR8, c[0x0][0x284] ;  /* 0x0000a10000087ab9 */ /* 0x000fe20000000800 */
[----:B------:R-:W-:Y:S01]  /*2390*/  IMAD R11, R109, 0x180, RZ ;  /* 0x000001806d0b7824 */ /* 0x000fe200078e02ff */
[----:B------:R-:W-:Y:S01]  /*23a0*/  USHF.R.U32.HI UR4, URZ, 0x4, UR39 ;  /* 0x000000043f047899 */ /* 0x000fe20008011627 */
[C---:B------:R-:W-:Y:S01]  /*23b0*/  IMAD.SHL.U32 R6, R19.reuse, 0x2, RZ ;  /* 0x0000000213067824 */ /* 0x040fe200078e00ff */
[----:B------:R-:W-:Y:S01]  /*23c0*/  UISETP.GT.U32.AND UP1, UPT, UR39, 0xf, UPT ;  /* 0x0000000f2700788c */ /* 0x000fe2000bf24070 */
[----:B------:R-:W-:Y:S01]  /*23d0*/  SHF.R.S32.HI R12, RZ, 0x1f, R108 ;  /* 0x0000001fff0c7819 */ /* 0x000fe2000001146c */
[----:B------:R-:W-:Y:S01]  /*23e0*/  ULOP3.LUT UR4, UR4, 0x1, URZ, 0xc0, !UPT ;  /* 0x0000000104047892 */ /* 0x000fe2000f8ec03f */
[----:B0-----:R-:W-:Y:S01]  /*23f0*/  LOP3.LUT R0, R19, 0x3, RZ, 0xc0, !PT ;  /* 0x0000000313007812 */ /* 0x001fe200078ec0ff */
[----:B------:R-:W-:Y:S01]  /*2400*/  ULDC.64 UR6, c[0x0][0x5d0] ;  /* 0x0001740000067ab9 */ /* 0x000fe20000000a00 */
[----:B------:R-:W-:Y:S01]  /*2410*/  LOP3.LUT R6, R3, 0x6, R6, 0xf8, !PT ;  /* 0x0000000603067812 */ /* 0x000fe200078ef806 */
[----:B------:R-:W-:Y:S01]  /*2420*/  UISETP.NE.U32.AND UP0, UPT, UR4, 0x1, UPT ;  /* 0x000000010400788c */ /* 0x000fe2000bf05070 */
[----:B------:R-:W-:Y:S01]  /*2430*/  IMAD R5, R12, UR6, RZ ;  /* 0x000000060c057c24 */ /* 0x000fe2000f8e02ff */
[----:B------:R-:W-:Y:S01]  /*2440*/  UISETP.LT.U32.AND UP1, UPT, UR40, 0x10, UP1 ;  /* 0x000000102800788c */ /* 0x000fe20008f21070 */
[----:B------:R-:W-:Y:S01]  /*2450*/  SHF.R.S32.HI R7, RZ, 0x1f, R6 ;  /* 0x0000001fff077819 */ /* 0x000fe20000011406 */
[----:B------:R-:W-:Y:S01]  /*2460*/  UISETP.GT.U32.AND UP0, UPT, UR40, 0xf, !UP0 ;  /* 0x0000000f2800788c */ /* 0x000fe2000c704070 */
[----:B------:R-:W-:Y:S01]  /*2470*/  IMAD R9, R108, UR7, R5 ;  /* 0x000000076c097c24 */ /* 0x000fe2000f8e0205 */
[----:B------:R-:W-:-:S02]  /*2480*/  USEL UR5, URZ, 0x1, !UP1 ;  /* 0x000000013f057887 */ /* 0x000fc4000c800000 */
[----:B------:R-:W-:Y:S02]  /*2490*/  USEL UR4, URZ, 0x1, !UP0 ;  /* 0x000000013f047887 */ /* 0x000fe4000c000000 */
[----:B------:R-:W-:Y:S01]  /*24a0*/  ULOP3.LUT UR39, UR39, 0xf, URZ, 0xc0, !UPT ;  /* 0x0000000f27277892 */ /* 0x000fe2000f8ec03f */
[----:B-1----:R-:W-:Y:S01]  /*24b0*/  ISETP.GE.AND P0, PT, R3, R4, PT ;  /* 0x000000040300720c */ /* 0x002fe20003f06270 */
[----:B------:R-:W-:Y:S01]  /*24c0*/  IMAD R0, R0, -0x2, R4 ;  /* 0xfffffffe00007824 */ /* 0x000fe200078e0204 */
[----:B------:R-:W-:Y:S01]  /*24d0*/  ULOP3.LUT UR38, UR4, UR38, UR5, 0x96, !UPT ;  /* 0x0000002604267292 */ /* 0x000fe2000f8e9605 */
[----:B------:R-:W-:Y:S01]  /*24e0*/  IMAD.WIDE.U32 R4, R108, UR6, R6 ;  /* 0x000000066c047c25 */ /* 0x000fe2000f8e0006 */
[----:B------:R-:W-:-:S03]  /*24f0*/  ISETP.GE.OR P0, PT, R11, UR8, P0 ;  /* 0x000000080b007c0c */ /* 0x000fc60008706670 */
[----:B------:R-:W-:Y:S02]  /*2500*/  IMAD.IADD R3, R0, 0x1, -R3 ;  /* 0x0000000100037824 */ /* 0x000fe400078e0a03 */
[----:B------:R-:W-:Y:S02]  /*2510*/  IMAD.IADD R5, R5, 0x1, R9 ;  /* 0x0000000105057824 */ /* 0x000fe400078e0209 */
[----:B------:R-:W-:-:S06]  /*2520*/  IMAD.MOV.U32 R0, RZ, RZ, -0x1 ;  /* 0xffffffffff007424 */ /* 0x000fcc00078e00ff */
[----:B------:R-:W-:Y:S05]  /*2530*/  @P0 BRA `(.L_x_35) ;  /* 0x0000003c008c0947 */ /* 0x000fea0003800000 */
[----:B------:R-:W0:Y:S01]  /*2540*/  LDC.64 R112, c[0x0][0x5c8] ;  /* 0x00017200ff707b82 */ /* 0x000e220000000a00 */
[----:B-----5:R-:W-:Y:S01]  /*2550*/  ISETP.NE.AND P0, PT, R99, RZ, PT ;  /* 0x000000ff6300720c */ /* 0x020fe20003f05270 */
[----:B------:R-:W-:Y:S01]  /*2560*/  IMAD.WIDE R8, R109, 0x180, R96 ;  /* 0x000001806d087825 */ /* 0x000fe200078e0260 */
[----:B------:R-:W-:Y:S03]  /*2570*/  BSSY B0, `(.L_x_35) ;  /* 0x00003df000007945 */ /* 0x000fe60003800000 */
[-C--:B0-----:R-:W-:Y:S02]  /*2580*/  IMAD R10, R9, R112.reuse, RZ ;  /* 0x00000070090a7224 */ /* 0x081fe400078e02ff */
[----:B------:R-:W-:-:S04]  /*2590*/  IMAD.WIDE.U32 R14, R8, R112, R4 ;  /* 0x00000070080e7225 */ /* 0x000fc800078e0004 */
[----:B------:R-:W-:Y:S02]  /*25a0*/  IMAD R5, R8, R113, R10 ;  /* 0x0000007108057224 */ /* 0x000fe400078e020a */
[----:B------:R-:W-:Y:S02]  /*25b0*/  IMAD.IADD R4, R106, 0x1, -R11 ;  /* 0x000000016a047824 */ /* 0x000fe400078e0a0b */
[----:B------:R-:W-:Y:S01]  /*25c0*/  IMAD.IADD R11, R15, 0x1, R5 ;  /* 0x000000010f0b7824 */ /* 0x000fe200078e0205 */
[----:B------:R-:W-:Y:S06]  /*25d0*/  @!P0 BRA `(.L_x_36) ;  /* 0x00000028003c8947 */ /* 0x000fec0003800000 */
[----:B------:R-:W0:Y:S01]  /*25e0*/  LDC.64 R110, c[0x0][0x5b0] ;  /* 0x00016c00ff6e7b82 */ /* 0x000e220000000a00 */
[----:B------:R-:W-:Y:S01]  /*25f0*/  ULDC.64 UR4, c[0x0][0x5b8] ;  /* 0x00016e0000047ab9 */ /* 0x000fe20000000a00 */
[----:B------:R-:W-:Y:S01]  /*2600*/  ISETP.GE.AND P3, PT, R4, 0x1, PT ;  /* 0x000000010400780c */ /* 0x000fe20003f66270 */
[----:B------:R-:W-:Y:S01]  /*2610*/  IMAD R5, R12, UR4, RZ ;  /* 0x000000040c057c24 */ /* 0x000fe2000f8e02ff */
[----:B------:R-:W-:Y:S01]  /*2620*/  BSSY B1, `(.L_x_37) ;  /* 0x0000012000017945 */ /* 0x000fe20003800000 */
[C---:B------:R-:W-:Y:S01]  /*2630*/  IMAD.WIDE.U32 R114, R108.reuse, UR4, R6 ;  /* 0x000000046c727c25 */ /* 0x040fe2000f8e0006 */
[----:B------:R-:W-:Y:S02]  /*2640*/  ISETP.LT.OR P0, PT, R3, 0x1, !P3 ;  /* 0x000000010300780c */ /* 0x000fe40005f01670 */
[----:B------:R-:W1:Y:S01]  /*2650*/  LDC.64 R20, c[0x0][0x5a8] ;  /* 0x00016a00ff147b82 */ /* 0x000e620000000a00 */
[----:B------:R-:W-:Y:S01]  /*2660*/  IMAD R5, R108, UR5, R5 ;  /* 0x000000056c057c24 */ /* 0x000fe2000f8e0205 */
[C---:B------:R-:W-:Y:S01]  /*2670*/  IADD3 R117, P4, R8.reuse, 0x80, RZ ;  /* 0x0000008008757810 */ /* 0x040fe20007f9e0ff */
[----:B------:R-:W-:Y:S01]  /*2680*/  IMAD.MOV.U32 R108, RZ, RZ, R114 ;  /* 0x000000ffff6c7224 */ /* 0x000fe200078e0072 */
[----:B------:R-:W-:Y:S01]  /*2690*/  IADD3 R123, P1, R8, 0x100, RZ ;  /* 0x00000100087b7810 */ /* 0x000fe20007f3e0ff */
[----:B------:R-:W-:-:S02]  /*26a0*/  IMAD.IADD R109, R115, 0x1, R5 ;  /* 0x00000001736d7824 */ /* 0x000fc400078e0205 */
[-C--:B0-----:R-:W-:Y:S01]  /*26b0*/  IMAD R5, R9, R110.reuse, RZ ;  /* 0x0000006e09057224 */ /* 0x081fe200078e02ff */
[----:B------:R-:W-:Y:S01]  /*26c0*/  SHF.L.U64.HI R13, R110, 0x3, R111 ;  /* 0x000000036e0d7819 */ /* 0x000fe2000001026f */
[----:B------:R-:W-:-:S04]  /*26d0*/  IMAD.WIDE.U32 R6, R8, R110, R108 ;  /* 0x0000006e08067225 */ /* 0x000fc800078e006c */
[----:B------:R-:W-:Y:S01]  /*26e0*/  IMAD R113, R8, R111, R5 ;  /* 0x0000006f08717224 */ /* 0x000fe200078e0205 */
[----:B-1----:R-:W-:Y:S01]  /*26f0*/  IADD3 R6, P2, R6, R20, RZ ;  /* 0x0000001406067210 */ /* 0x002fe20007f5e0ff */
[----:B------:R-:W-:-:S03]  /*2700*/  IMAD.SHL.U32 R12, R110, 0x8, RZ ;  /* 0x000000086e0c7824 */ /* 0x000fc600078e00ff */
[----:B------:R-:W-:Y:S01]  /*2710*/  IADD3.X R7, R21, R7, R113, P2, !PT ;  /* 0x0000000715077210 */ /* 0x000fe200017fe471 */
[----:B------:R-:W-:Y:S08]  /*2720*/  @P0 BRA `(.L_x_38) ;  /* 0x0000000000040947 */ /* 0x000ff00003800000 */
[----:B------:R0:W5:Y:S02]  /*2730*/  LDG.E.U8 R107, desc[UR36][R6.64] ;  /* 0x00000024066b7981 */ /* 0x000164000c1e1100 */
.L_x_38:
[----:B------:R-:W-:Y:S05]  /*2740*/  BSYNC B1 ;  /* 0x0000000000017941 */ /* 0x000fea0003800000 */
.L_x_37:
[--C-:B------:R-:W-:Y:S01]  /*2750*/  IMAD.X R5, RZ, RZ, R9.reuse, P4 ;  /* 0x000000ffff057224 */ /* 0x100fe200020e0609 */
[----:B------:R-:W-:Y:S01]  /*2760*/  ULDC.64 UR4, c[0x0][0x5c0] ;  /* 0x0001700000047ab9 */ /* 0x000fe20000000a00 */
[----:B------:R-:W-:Y:S01]  /*2770*/  ISETP.GE.AND P2, PT, R4, 0x89, PT ;  /* 0x000000890400780c */ /* 0x000fe20003f46270 */
[----:B------:R-:W-:Y:S01]  /*2780*/  IMAD.X R115, RZ, RZ, R9, P1 ;  /* 0x000000ffff737224 */ /* 0x000fe200008e0609 */
[----:B------:R-:W-:Y:S01]  /*2790*/  IADD3 R14, P4, R14, UR4, RZ ;  /* 0x000000040e0e7c10 */ /* 0x000fe2000ff9e0ff */
[-C--:B------:R-:W-:Y:S01]  /*27a0*/  IMAD R10, R5, R110.reuse, RZ ;  /* 0x0000006e050a7224 */ /* 0x080fe200078e02ff */
[----:B------:R-:W-:Y:S01]  /*27b0*/  ISETP.LT.OR P5, PT, R3, 0x1, !P2 ;  /* 0x000000010300780c */ /* 0x000fe200057a1670 */
[----:B------:R-:W-:Y:S01]  /*27c0*/  IMAD.WIDE.U32 R8, R8, R110, R12 ;  /* 0x0000006e08087225 */ /* 0x000fe200078e000c */
[----:B------:R-:W-:Y:S01]  /*27d0*/  IADD3.X R15, R11, UR5, RZ, P4, !PT ;  /* 0x000000050b0f7c10 */ /* 0x000fe2000a7fe4ff */
[----:B------:R-:W-:Y:S01]  /*27e0*/  BSSY B1, `(.L_x_39) ;  /* 0x000001f000017945 */ /* 0x000fe20003800000 */
[----:B-----5:R-:W-:Y:S01]  /*27f0*/  LOP3.LUT R5, R107, 0xffff, RZ, 0xc0, !PT ;  /* 0x0000ffff6b057812 */ /* 0x020fe200078ec0ff */
[----:B------:R-:W-:Y:S01]  /*2800*/  IMAD R119, R117, R111, R10 ;  /* 0x0000006f75777224 */ /* 0x000fe200078e020a */
[----:B------:R-:W-:Y:S01]  /*2810*/  IADD3 R8, P1, P4, R114, R20, R8 ;  /* 0x0000001472087210 */ /* 0x000fe20007c3e008 */
[----:B------:R-:W-:Y:S01]  /*2820*/  IMAD.IADD R9, R113, 0x1, R9 ;  /* 0x0000000171097824 */ /* 0x000fe200078e0209 */
[----:B------:R-:W-:Y:S01]  /*2830*/  PRMT R116, R5, 0x8880, RZ ;  /* 0x0000888005747816 */ /* 0x000fe200000000ff */
[----:B------:R-:W-:Y:S01]  /*2840*/  IMAD.WIDE.U32 R10, R117, R110, R12 ;  /* 0x0000006e750a7225 */ /* 0x000fe200078e000c */
[----:B------:R-:W-:-:S02]  /*2850*/  LOP3.LUT R122, R122, 0xffffffef, RZ, 0xc0, !PT ;  /* 0xffffffef7a7a7812 */ /* 0x000fc400078ec0ff */
[-C--:B------:R-:W-:Y:S01]  /*2860*/  IADD3.X R9, R109, R21.reuse, R9, P1, P4 ;  /* 0x000000156d097210 */ /* 0x080fe20000fe8409 */
[----:B------:R-:W-:Y:S01]  /*2870*/  IMAD.IADD R11, R119, 0x1, R11 ;  /* 0x00000001770b7824 */ /* 0x000fe200078e020b */
[----:B------:R-:W-:Y:S01]  /*2880*/  IADD3 R10, P1, P4, R114, R20, R10 ;  /* 0x00000014720a7210 */ /* 0x000fe20007c3e00a */
[-C--:B------:R-:W-:Y:S01]  /*2890*/  IMAD R112, R115, R110.reuse, RZ ;  /* 0x0000006e73707224 */ /* 0x080fe200078e02ff */
[----:B------:R-:W-:Y:S01]  /*28a0*/  @P5 LOP3.LUT R122, R122, 0x10, RZ, 0xfc, !PT ;  /* 0x000000107a7a5812 */ /* 0x000fe200078efcff */
[----:B------:R-:W-:Y:S01]  /*28b0*/  IMAD.WIDE.U32 R12, R123, R110, R12 ;  /* 0x0000006e7b0c7225 */ /* 0x000fe200078e000c */
[----:B------:R-:W-:-:S03]  /*28c0*/  IADD3.X R11, R109, R21, R11, P1, P4 ;  /* 0x000000156d0b7210 */ /* 0x000fc60000fe840b */
[----:B------:R-:W-:Y:S01]  /*28d0*/  IMAD R139, R123, R111, R112 ;  /* 0x0000006f7b8b7224 */ /* 0x000fe200078e0270 */
[----:B------:R-:W-:Y:S01]  /*28e0*/  @!P5 IADD3 R112, P1, P4, R104, R14, R103 ;  /* 0x0000000e6870d210 */ /* 0x000fe20007c3e067 */
[----:B------:R-:W-:Y:S02]  /*28f0*/  IMAD R5, R116, R99, RZ ;  /* 0x0000006374057224 */ /* 0x000fe400078e02ff */
[----:B------:R-:W-:Y:S01]  /*2900*/  IMAD.IADD R13, R139, 0x1, R13 ;  /* 0x000000018b0d7824 */ /* 0x000fe200078e020d */
[----:B------:R-:W-:Y:S01]  /*2910*/  @!P5 IADD3.X R113, R101, R15, R100, P1, P4 ;  /* 0x0000000f6571d210 */ /* 0x000fe20000fe8464 */
[----:B------:R-:W-:Y:S01]  /*2920*/  @!P0 IMAD R111, R88, R98, R5 ;  /* 0x00000062586f8224 */ /* 0x000fe200078e0205 */
[----:B------:R-:W-:-:S04]  /*2930*/  IADD3 R12, P1, P4, R114, R20, R12 ;  /* 0x00000014720c7210 */ /* 0x000fc80007c3e00c */
[----:B------:R-:W-:Y:S01]  /*2940*/  IADD3.X R13, R109, R21, R13, P1, P4 ;  /* 0x000000156d0d7210 */ /* 0x000fe20000fe840d */
[----:B------:R1:W-:Y:S01]  /*2950*/  @!P0 STG.E.U8 desc[UR36][R14.64], R111 ;  /* 0x0000006f0e008986 */ /* 0x0003e2000c101124 */
[----:B------:R-:W-:Y:S02]  /*2960*/  ISETP.LT.OR P4, PT, R3, 0x2, !P3 ;  /* 0x000000020300780c */ /* 0x000fe40005f81670 */
[----:B------:R-:W-:-:S04]  /*2970*/  ISETP.GE.AND P1, PT, R4, 0x9, PT ;  /* 0x000000090400780c */ /* 0x000fc80003f26270 */
[----:B------:R-:W-:-:S07]  /*2980*/  ISETP.LT.OR P0, PT, R3, 0x1, !P1 ;  /* 0x000000010300780c */ /* 0x000fce0004f01670 */
[----:B-1----:R-:W-:Y:S06]  /*2990*/  @P4 BRA `(.L_x_40) ;  /* 0x00000000000c4947 */ /* 0x002fec0003800000 */
[----:B------:R-:W2:Y:S02]  /*29a0*/  LDG.E.U8 R107, desc[UR36][R6.64+0x1] ;  /* 0x00000124066b7981 */ /* 0x000ea4000c1e1100 */
[----:B--2---:R-:W-:-:S05]  /*29b0*/  PRMT R88, R107, 0x8880, RZ ;  /* 0x000088806b587816 */ /* 0x004fca00000000ff */
[----:B------:R-:W-:-:S07]  /*29c0*/  IMAD R5, R88, R99, RZ ;  /* 0x0000006358057224 */ /* 0x000fce00078e02ff */
.L_x_40:
[----:B------:R-:W-:Y:S05]  /*29d0*/  BSYNC B1 ;  /* 0x0000000000017941 */ /* 0x000fea0003800000 */
.L_x_39:
[----:B------:R-:W-:Y:S01]  /*29e0*/  @!P4 IMAD R111, R89, R98, R5 ;  /* 0x00000062596fc224 */ /* 0x000fe200078e0205 */
[----:B------:R-:W-:Y:S04]  /*29f0*/  BSSY B1, `(.L_x_41) ;  /* 0x0000009000017945 */ /* 0x000fe80003800000 */
[----:B------:R1:W-:Y:S01]  /*2a00*/  @!P4 STG.E.U8 desc[UR36][R14.64+0x1], R111 ;  /* 0x0000016f0e00c986 */ /* 0x0003e2000c101124 */
[----:B------:R-:W-:-:S05]  /*2a10*/  @!P0 IADD3 R88, P4, R14, R104, RZ ;  /* 0x000000680e588210 */ /* 0x000fca0007f9e0ff */
[----:B------:R-:W-:Y:S01]  /*2a20*/  @!P0 IMAD.X R89, R15, 0x1, R101, P4 ;  /* 0x000000010f598824 */ /* 0x000fe200020e0665 */
[----:B------:R-:W-:Y:S01]  /*2a30*/  ISETP.LT.OR P4, PT, R3, 0x2, !P1 ;  /* 0x000000020300780c */ /* 0x000fe20004f81670 */
[----:B------:R-:W-:-:S12]  /*2a40*/  @P0 BRA `(.L_x_42) ;  /* 0x00000000000c0947 */ /* 0x000fd80003800000 */
[----:B------:R-:W2:Y:S02]  /*2a50*/  LDG.E.U8 R107, desc[UR36][R8.64] ;  /* 0x00000024086b7981 */ /* 0x000ea4000c1e1100 */
[----:B--2---:R-:W-:-:S05]  /*2a60*/  PRMT R114, R107, 0x8880, RZ ;  /* 0x000088806b727816 */ /* 0x004fca00000000ff */
[----:B------:R-:W-:-:S07]  /*2a70*/  IMAD R5, R114, R99, RZ ;  /* 0x0000006372057224 */ /* 0x000fce00078e02ff */
.L_x_42:
[----:B------:R-:W-:Y:S05]  /*2a80*/  BSYNC B1 ;  /* 0x0000000000017941 */ /* 0x000fea0003800000 */
.L_x_41:
[----:B-1----:R-:W-:Y:S01]  /*2a90*/  @!P0 IMAD R111, R90, R98, R5 ;  /* 0x000000625a6f8224 */ /* 0x002fe200078e0205 */
[----:B------:R-:W-:Y:S04]  /*2aa0*/  BSSY B1, `(.L_x_43) ;  /* 0x0000009000017945 */ /* 0x000fe80003800000 */
[----:B------:R1:W-:Y:S01]  /*2ab0*/  @!P0 STG.E.U8 desc[UR36][R88.64], R111 ;  /* 0x0000006f58008986 */ /* 0x0003e2000c101124 */
[----:B------:R-:W-:-:S05]  /*2ac0*/  @!P4 IADD3 R114, P0, R14, R104, RZ ;  /* 0x000000680e72c210 */ /* 0x000fca0007f1e0ff */
[----:B------:R-:W-:Y:S01]  /*2ad0*/  @!P4 IMAD.X R115, R15, 0x1, R101, P0 ;  /* 0x000000010f73c824 */ /* 0x000fe200000e0665 */
[----:B------:R-:W-:Y:S01]  /*2ae0*/  ISETP.LT.OR P0, PT, R3, 0x9, !P3 ;  /* 0x000000090300780c */ /* 0x000fe20005f01670 */
[----:B------:R-:W-:-:S12]  /*2af0*/  @P4 BRA `(.L_x_44) ;  /* 0x00000000000c4947 */ /* 0x000fd80003800000 */
[----:B------:R-:W1:Y:S02]  /*2b00*/  LDG.E.U8 R107, desc[UR36][R8.64+0x1] ;  /* 0x00000124086b7981 */ /* 0x000e64000c1e1100 */
[----:B-1----:R-:W-:-:S05]  /*2b10*/  PRMT R88, R107, 0x8880, RZ ;  /* 0x000088806b587816 */ /* 0x002fca00000000ff */
[----:B------:R-:W-:-:S07]  /*2b20*/  IMAD R5, R88, R99, RZ ;  /* 0x0000006358057224 */ /* 0x000fce00078e02ff */
.L_x_44:
[----:B------:R-:W-:Y:S05]  /*2b30*/  BSYNC B1 ;  /* 0x0000000000017941 */ /* 0x000fea0003800000 */
.L_x_43:
[----:B------:R-:W-:Y:S01]  /*2b40*/  @!P4 IMAD R91, R91, R98, R5 ;  /* 0x000000625b5bc224 */ /* 0x000fe200078e0205 */
[----:B------:R-:W-:Y:S04]  /*2b50*/  BSSY B1, `(.L_x_45) ;  /* 0x0000006000017945 */ /* 0x000fe80003800000 */
[----:B------:R2:W-:Y:S01]  /*2b60*/  @!P4 STG.E.U8 desc[UR36][R114.64+0x1], R91 ;  /* 0x0000015b7200c986 */ /* 0x0005e2000c101124 */
[----:B------:R-:W-:Y:S05]  /*2b70*/  @P0 BRA `(.L_x_46) ;  /* 0x00000000000c0947 */ /* 0x000fea0003800000 */
[----:B------:R-:W1:Y:S02]  /*2b80*/  LDG.E.U8 R107, desc[UR36][R6.64+0x8] ;  /* 0x00000824066b7981 */ /* 0x000e64000c1e1100 */
[----:B-1----:R-:W-:-:S05]  /*2b90*/  PRMT R88, R107, 0x8880, RZ ;  /* 0x000088806b587816 */ /* 0x002fca00000000ff */
[----:B------:R-:W-:-:S07]  /*2ba0*/  IMAD R5, R88, R99, RZ ;  /* 0x0000006358057224 */ /* 0x000fce00078e02ff */
.L_x_46:
[----:B------:R-:W-:Y:S05]  /*2bb0*/  BSYNC B1 ;  /* 0x0000000000017941 */ /* 0x000fea0003800000 */
.L_x_45:
[C---:B------:R-:W-:Y:S01]  /*2bc0*/  ISETP.LT.OR P4, PT, R3.reuse, 0xa, !P3 ;  /* 0x0000000a0300780c */ /* 0x040fe20005f81670 */
[----:B-1----:R-:W-:Y:S01]  /*2bd0*/  @!P0 IMAD R89, R92, R98, R5 ;  /* 0x000000625c598224 */ /* 0x002fe200078e0205 */
[----:B------:R-:W-:Y:S04]  /*2be0*/  BSSY B1, `(.L_x_47) ;  /* 0x0000007000017945 */ /* 0x000fe80003800000 */
[----:B------:R1:W-:Y:S01]  /*2bf0*/  @!P0 STG.E.U8 desc[UR36][R14.64+0x8], R89 ;  /* 0x000008590e008986 */ /* 0x0003e2000c101124 */
[----:B------:R-:W-:-:S06]  /*2c00*/  ISETP.LT.OR P0, PT, R3, 0x9, !P1 ;  /* 0x000000090300780c */ /* 0x000fcc0004f01670 */
[----:B------:R-:W-:Y:S07]  /*2c10*/  @P4 BRA `(.L_x_48) ;  /* 0x00000000000c4947 */ /* 0x000fee0003800000 */
[----:B------:R-:W3:Y:S02]  /*2c20*/  LDG.E.U8 R107, desc[UR36][R6.64+0x9] ;  /* 0x00000924066b7981 */ /* 0x000ee4000c1e1100 */
[----:B---3--:R-:W-:-:S05]  /*2c30*/  PRMT R88, R107, 0x8880, RZ ;  /* 0x000088806b587816 */ /* 0x008fca00000000ff */
[----:B------:R-:W-:-:S07]  /*2c40*/  IMAD R5, R88, R99, RZ ;  /* 0x0000006358057224 */ /* 0x000fce00078e02ff */
.L_x_48:
[----:B------:R-:W-:Y:S05]  /*2c50*/  BSYNC B1 ;  /* 0x0000000000017941 */ /* 0x000fea0003800000 */
.L_x_47:
[----:B------:R-:W-:Y:S01]  /*2c60*/  @!P4 IMAD R93, R93, R98, R5 ;  /* 0x000000625d5dc224 */ /* 0x000fe200078e0205 */
[----:B------:R-:W-:Y:S04]  /*2c70*/  BSSY B1, `(.L_x_49) ;  /* 0x0000009000017945 */ /* 0x000fe80003800000 */
[----:B------:R3:W-:Y:S01]  /*2c80*/  @!P4 STG.E.U8 desc[UR36][R14.64+0x9], R93 ;  /* 0x0000095d0e00c986 */ /* 0x0007e2000c101124 */
[----:B------:R-:W-:-:S05]  /*2c90*/  @!P0 IADD3 R88, P4, R14, R104, RZ ;  /* 0x000000680e588210 */ /* 0x000fca0007f9e0ff */
[----:B-1----:R-:W-:Y:S01]  /*2ca0*/  @!P0 IMAD.X R89, R15, 0x1, R101, P4 ;  /* 0x000000010f598824 */ /* 0x002fe200020e0665 */
[----:B------:R-:W-:Y:S01]  /*2cb0*/  ISETP.LT.OR P4, PT, R3, 0xa, !P1 ;  /* 0x0000000a0300780c */ /* 0x000fe20004f81670 */
[----:B------:R-:W-:-:S12]  /*2cc0*/  @P0 BRA `(.L_x_50) ;  /* 0x00000000000c0947 */ /* 0x000fd80003800000 */
[----:B------:R-:W4:Y:S02]  /*2cd0*/  LDG.E.U8 R107, desc[UR36][R8.64+0x8] ;  /* 0x00000824086b7981 */ /* 0x000f24000c1e1100 */
[----:B----4-:R-:W-:-:S05]  /*2ce0*/  PRMT R90, R107, 0x8880, RZ ;  /* 0x000088806b5a7816 */ /* 0x010fca00000000ff */
[----:B------:R-:W-:-:S07]  /*2cf0*/  IMAD R5, R90, R99, RZ ;  /* 0x000000635a057224 */ /* 0x000fce00078e02ff */
.L_x_50:
[----:B------:R-:W-:Y:S05]  /*2d00*/  BSYNC B1 ;  /* 0x0000000000017941 */ /* 0x000fea0003800000 */
.L_x_49:
[----:B--2---:R-:W-:Y:S01]  /*2d10*/  @!P0 IMAD R91, R94, R98, R5 ;  /* 0x000000625e5b8224 */ /* 0x004fe200078e0205 */
[----:B------:R-:W-:Y:S04]  /*2d20*/  BSSY B1, `(.L_x_51) ;  /* 0x0000008000017945 */ /* 0x000fe80003800000 */
[----:B------:R1:W-:Y:S01]  /*2d30*/  @!P0 STG.E.U8 desc[UR36][R88.64+0x8], R91 ;  /* 0x0000085b58008986 */ /* 0x0003e2000c101124 */
[----:B------:R-:W-:-:S05]  /*2d40*/  @!P4 IADD3 R92, P0, R14, R104, RZ ;  /* 0x000000680e5cc210 */ /* 0x000fca0007f1e0ff */
[----:B---3--:R-:W-:Y:S01]  /*2d50*/  @!P4 IMAD.X R93, R15, 0x1, R101, P0 ;  /* 0x000000010f5dc824 */ /* 0x008fe200000e0665 */
[----:B------:R-:W-:Y:S07]  /*2d60*/  @P4 BRA `(.L_x_52) ;  /* 0x00000000000c4947 */ /* 0x000fee0003800000 */
[----:B------:R-:W1:Y:S02]  /*2d70*/  LDG.E.U8 R107, desc[UR36][R8.64+0x9] ;  /* 0x00000924086b7981 */ /* 0x000e64000c1e1100 */
[----:B-1----:R-:W-:-:S05]  /*2d80*/  PRMT R88, R107, 0x8880, RZ ;  /* 0x000088806b587816 */ /* 0x002fca00000000ff */
[----:B------:R-:W-:-:S07]  /*2d90*/  IMAD R5, R88, R99, RZ ;  /* 0x0000006358057224 */ /* 0x000fce00078e02ff */
.L_x_52:
[----:B------:R-:W-:Y:S05]  /*2da0*/  BSYNC B1 ;  /* 0x0000000000017941 */ /* 0x000fea0003800000 */
.L_x_51:
[----:B------:R-:W-:Y:S01]  /*2db0*/  @!P4 IMAD R95, R95, R98, R5 ;  /* 0x000000625f5fc224 */ /* 0x000fe200078e0205 */
[----:B------:R-:W-:Y:S01]  /*2dc0*/  ISETP.GE.AND P0, PT, R4, 0x81, PT ;  /* 0x000000810400780c */ /* 0x000fe20003f06270 */
[----:B-1----:R-:W-:Y:S01]  /*2dd0*/  IMAD.WIDE.U32 R88, R117, R110, R108 ;  /* 0x0000006e75587225 */ /* 0x002fe200078e006c */
[----:B------:R-:W-:Y:S02]  /*2de0*/  BSSY B1, `(.L_x_53) ;  /* 0x000000b000017945 */ /* 0x000fe40003800000 */
[----:B------:R1:W-:Y:S01]  /*2df0*/  @!P4 STG.E.U8 desc[UR36][R92.64+0x9], R95 ;  /* 0x0000095f5c00c986 */ /* 0x0003e2000c101124 */
[----:B------:R-:W-:-:S04]  /*2e00*/  IADD3 R88, P4, R88, R20, RZ ;  /* 0x0000001458587210 */ /* 0x000fc80007f9e0ff */
[----:B------:R-:W-:Y:S02]  /*2e10*/  IADD3.X R89, R21, R89, R119, P4, !PT ;  /* 0x0000005915597210 */ /* 0x000fe400027fe477 */
[----:B------:R-:W-:-:S13]  /*2e20*/  ISETP.LT.OR P4, PT, R3, 0x1, !P0 ;  /* 0x000000010300780c */ /* 0x000fda0004781670 */
[----:B------:R-:W-:-:S05]  /*2e30*/  @!P4 IADD3 R90, P5, R14, R103, RZ ;  /* 0x000000670e5ac210 */ /* 0x000fca0007fbe0ff */
[----:B------:R-:W-:Y:S01]  /*2e40*/  @!P4 IMAD.X R91, R15, 0x1, R100, P5 ;  /* 0x000000010f5bc824 */ /* 0x000fe200028e0664 */
[----:B-1----:R-:W-:Y:S07]  /*2e50*/  @P4 BRA `(.L_x_54) ;  /* 0x00000000000c4947 */ /* 0x002fee0003800000 */
[----:B------:R-:W2:Y:S02]  /*2e60*/  LDG.E.U8 R107, desc[UR36][R88.64] ;  /* 0x00000024586b7981 */ /* 0x000ea4000c1e1100 */
[----:B--2---:R-:W-:-:S05]  /*2e70*/  PRMT R92, R107, 0x8880, RZ ;  /* 0x000088806b5c7816 */ /* 0x004fca00000000ff */
[----:B------:R-:W-:-:S07]  /*2e80*/  IMAD R5, R92, R99, RZ ;  /* 0x000000635c057224 */ /* 0x000fce00078e02ff */
.L_x_54:
[----:B------:R-:W-:Y:S05]  /*2e90*/  BSYNC B1 ;  /* 0x0000000000017941 */ /* 0x000fea0003800000 */
.L_x_53:
[----:B------:R-:W-:Y:S01]  /*2ea0*/  @!P4 IMAD R93, R80, R98, R5 ;  /* 0x00000062505dc224 */ /* 0x000fe200078e0205 */
[----:B------:R-:W-:Y:S04]  /*2eb0*/  BSSY B1, `(.L_x_55) ;  /* 0x0000007000017945 */ /* 0x000fe80003800000 */
[----:B------:R1:W-:Y:S01]  /*2ec0*/  @!P4 STG.E.U8 desc[UR36][R90.64], R93 ;  /* 0x0000005d5a00c986 */ /* 0x0003e2000c101124 */
[----:B------:R-:W-:-:S13]  /*2ed0*/  ISETP.LT.OR P4, PT, R3, 0x2, !P0 ;  /* 0x000000020300780c */ /* 0x000fda0004781670 */
[----:B-1----:R-:W-:Y:S05]  /*2ee0*/  @P4 BRA `(.L_x_56) ;  /* 0x00000000000c4947 */ /* 0x002fea0003800000 */
[----:B------:R-:W2:Y:S02]  /*2ef0*/  LDG.E.U8 R107, desc[UR36][R88.64+0x1] ;  /* 0x00000124586b7981 */ /* 0x000ea4000c1e1100 */
[----:B--2---:R-:W-:-:S05]  /*2f00*/  PRMT R80, R107, 0x8880, RZ ;  /* 0x000088806b507816 */ /* 0x004fca00000000ff */
[----:B------:R-:W-:-:S07]  /*2f10*/  IMAD R5, R80, R99, RZ ;  /* 0x0000006350057224 */ /* 0x000fce00078e02ff */
.L_x_56:
[----:B------:R-:W-:Y:S05]  /*2f20*/  BSYNC B1 ;  /* 0x0000000000017941 */ /* 0x000fea0003800000 */
.L_x_55:
[----:B------:R-:W-:Y:S01]  /*2f30*/  P2R R80, PR, RZ, 0x1 ;  /* 0x00000001ff507803 */ /* 0x000fe20000000000 */
[----:B------:R-:W-:Y:S01]  /*2f40*/  @!P4 IMAD R81, R81, R98, R5 ;  /* 0x000000625151c224 */ /* 0x000fe200078e0205 */
[----:B------:R-:W-:Y:S01]  /*2f50*/  ISETP.LT.OR P0, PT, R3, 0x2, !P2 ;  /* 0x000000020300780c */ /* 0x000fe20005701670 */
[----:B------:R-:W-:Y:S01]  /*2f60*/  BSSY B1, `(.L_x_57) ;  /* 0x000000e000017945 */ /* 0x000fe20003800000 */
[----:B------:R-:W-:-:S11]  /*2f70*/  LOP3.LUT R122, R122, 0xfffffffe, RZ, 0xc0, !PT ;  /* 0xfffffffe7a7a7812 */ /* 0x000fd600078ec0ff */
[----:B------:R-:W-:Y:S02]  /*2f80*/  @!P0 IADD3 R137, P6, P5, R103, 0x1, R14 ;  /* 0x0000000167898810 */ /* 0x000fe40007dde00e */
[----:B------:R-:W-:Y:S02]  /*2f90*/  @P0 LOP3.LUT R122, R122, 0x1, RZ, 0xfc, !PT ;  /* 0x000000017a7a0812 */ /* 0x000fe400078efcff */
[----:B------:R-:W-:Y:S02]  /*2fa0*/  @!P0 IADD3.X R136, R100, RZ, R15, P6, P5 ;  /* 0x000000ff64888210 */ /* 0x000fe400037ea40f */
[----:B------:R-:W-:Y:S02]  /*2fb0*/  @!P4 IADD3 R90, P5, R14, R103, RZ ;  /* 0x000000670e5ac210 */ /* 0x000fe40007fbe0ff */
[----:B------:R-:W-:Y:S02]  /*2fc0*/  LOP3.LUT P6, RZ, R122, 0x10, RZ, 0xc0, !PT ;  /* 0x000000107aff7812 */ /* 0x000fe400078cc0ff */
[----:B------:R-:W-:Y:S01]  /*2fd0*/  ISETP.NE.AND P0, PT, R80, RZ, PT ;  /* 0x000000ff5000720c */ /* 0x000fe20003f05270 */
[----:B------:R-:W-:-:S05]  /*2fe0*/  @!P4 IMAD.X R91, R15, 0x1, R100, P5 ;  /* 0x000000010f5bc824 */ /* 0x000fca00028e0664 */
[----:B------:R1:W-:Y:S05]  /*2ff0*/  @!P4 STG.E.U8 desc[UR36][R90.64+0x1], R81 ;  /* 0x000001515a00c986 */ /* 0x0003ea000c101124 */
[----:B------:R-:W-:Y:S05]  /*3000*/  @P6 BRA `(.L_x_58) ;  /* 0x00000000000c6947 */ /* 0x000fea0003800000 */
[----:B------:R-:W2:Y:S02]  /*3010*/  LDG.E.U8 R107, desc[UR36][R10.64] ;  /* 0x000000240a6b7981 */ /* 0x000ea4000c1e1100 */
[----:B--2---:R-:W-:-:S05]  /*3020*/  PRMT R80, R107, 0x8880, RZ ;  /* 0x000088806b507816 */ /* 0x004fca00000000ff */
[----:B------:R-:W-:-:S07]  /*3030*/  IMAD R5, R80, R99, RZ ;  /* 0x0000006350057224 */ /* 0x000fce00078e02ff */
.L_x_58:
[----:B------:R-:W-:Y:S05]  /*3040*/  BSYNC B1 ;  /* 0x0000000000017941 */ /* 0x000fea0003800000 */
.L_x_57:
[----:B------:R-:W-:Y:S01]  /*3050*/  ISETP.LT.OR P4, PT, R3, 0x9, !P2 ;  /* 0x000000090300780c */ /* 0x000fe20005781670 */
[----:B------:R-:W-:Y:S01]  /*3060*/  IMAD.WIDE.U32 R108, R123, R110, R108 ;  /* 0x0000006e7b6c7225 */ /* 0x000fe200078e006c */
[----:B------:R-:W-:Y:S02]  /*3070*/  P2R R144, PR, RZ, 0x2 ;  /* 0x00000002ff907803 */ /* 0x000fe40000000000 */
[----:B------:R-:W-:Y:S02]  /*3080*/  P2R R140, PR, RZ, 0x10 ;  /* 0x00000010ff8c7803 */ /* 0x000fe40000000000 */
[----:B------:R-:W-:Y:S02]  /*3090*/  P2R R141, PR, RZ, 0x1 ;  /* 0x00000001ff8d7803 */ /* 0x000fe40000000000 */
[----:B------:R-:W-:Y:S02]  /*30a0*/  P2R R143, PR, RZ, 0x8 ;  /* 0x00000008ff8f7803 */ /* 0x000fe40000000000 */
[----:B------:R-:W-:-:S03]  /*30b0*/  LOP3.LUT R122, R122, 0xfffffff7, RZ, 0xc0, !PT ;  /* 0xfffffff77a7a7812 */ /* 0x000fc600078ec0ff */
[----:B------:R-:W-:-:S04]  /*30c0*/  @!P4 IADD3 R135, P6, P5, R103, 0x8, R14 ;  /* 0x000000086787c810 */ /* 0x000fc80007dde00e */
[----:B------:R-:W-:Y:S02]  /*30d0*/  @!P4 IADD3.X R134, R100, RZ, R15, P6, P5 ;  /* 0x000000ff6486c210 */ /* 0x000fe400037ea40f */
[C---:B------:R-:W-:Y:S02]  /*30e0*/  ISETP.LT.OR P5, PT, R3.reuse, 0xa, !P2 ;  /* 0x0000000a0300780c */ /* 0x040fe400057a1670 */
[----:B------:R-:W-:Y:S02]  /*30f0*/  ISETP.GE.AND P4, PT, R4, 0x109, PT ;  /* 0x000001090400780c */ /* 0x000fe40003f86270 */
[----:B------:R-:W-:Y:S02]  /*3100*/  P2R R142, PR, RZ, 0x20 ;  /* 0x00000020ff8e7803 */ /* 0x000fe40000000000 */
[C---:B------:R-:W-:Y:S02]  /*3110*/  ISETP.LT.OR P1, PT, R3.reuse, 0x1, !P4 ;  /* 0x000000010300780c */ /* 0x040fe40006721670 */
[----:B------:R-:W-:-:S04]  /*3120*/  ISETP.LT.OR P3, PT, R3, 0x2, !P4 ;  /* 0x000000020300780c */ /* 0x000fc80006761670 */
[----:B------:R-:W-:Y:S02]  /*3130*/  P2R R138, PR, RZ, 0x8 ;  /* 0x00000008ff8a7803 */ /* 0x000fe40000000000 */
[----:B------:R-:W-:-:S04]  /*3140*/  @!P5 IADD3 R133, P0, P6, R103, 0x9, R14 ;  /* 0x000000096785d810 */ /* 0x000fc80007e1e00e */
[----:B------:R-:W-:Y:S02]  /*3150*/  @!P5 IADD3.X R132, R100, RZ, R15, P0, P6 ;  /* 0x000000ff6484d210 */ /* 0x000fe400007ec40f */
[-CC-:B------:R-:W-:Y:S02]  /*3160*/  @!P1 IADD3 R126, P0, P6, R104, R14.reuse, R105.reuse ;  /* 0x0000000e687e9210 */ /* 0x180fe40007e1e069 */
[----:B------:R-:W-:Y:S02]  /*3170*/  @P1 LOP3.LUT R122, R122, 0x8, RZ, 0xfc, !PT ;  /* 0x000000087a7a1812 */ /* 0x000fe400078efcff */
[----:B------:R-:W-:Y:S02]  /*3180*/  @!P1 IADD3.X R127, R101, R15, R102, P0, P6 ;  /* 0x0000000f657f9210 */ /* 0x000fe400007ec466 */
[----:B------:R-:W-:Y:S02]  /*3190*/  ISETP.LT.OR P1, PT, R3, 0x9, !P4 ;  /* 0x000000090300780c */ /* 0x000fe40006721670 */
[----:B------:R-:W-:-:S02]  /*31a0*/  @!P3 IADD3 R124, P0, P6, R104, R14, R105 ;  /* 0x0000000e687cb210 */ /* 0x000fc40007e1e069 */
[----:B------:R-:W-:Y:S02]  /*31b0*/  P2R R111, PR, RZ, 0x2 ;  /* 0x00000002ff6f7803 */ /* 0x000fe40000000000 */
[----:B------:R-:W-:Y:S02]  /*31c0*/  @!P3 IADD3.X R125, R101, R15, R102, P0, P6 ;  /* 0x0000000f657db210 */ /* 0x000fe400007ec466 */
[----:B------:R-:W-:-:S05]  /*31d0*/  LOP3.LUT P5, RZ, R122, 0x1, RZ, 0xc0, !PT ;  /* 0x000000017aff7812 */ /* 0x000fca00078ac0ff */
[----:B------:R-:W-:-:S04]  /*31e0*/  @!P1 IADD3 R131, P0, P6, R105, 0x8, R14 ;  /* 0x0000000869839810 */ /* 0x000fc80007e1e00e */
[----:B------:R-:W-:Y:S02]  /*31f0*/  @!P1 IADD3.X R130, R102, RZ, R15, P0, P6 ;  /* 0x000000ff66829210 */ /* 0x000fe400007ec40f */
[----:B------:R-:W-:Y:S02]  /*3200*/  ISETP.LT.OR P6, PT, R3, 0xa, !P4 ;  /* 0x0000000a0300780c */ /* 0x000fe400067c1670 */
[C---:B------:R-:W-:Y:S02]  /*3210*/  LOP3.LUT P0, RZ, R122.reuse, 0x10, RZ, 0xc0, !PT ;  /* 0x000000107aff7812 */ /* 0x040fe4000780c0ff */
[----:B------:R-:W-:Y:S02]  /*3220*/  LOP3.LUT R122, R122, 0xfffffdff, RZ, 0xc0, !PT ;  /* 0xfffffdff7a7a7812 */ /* 0x000fe400078ec0ff */
[----:B------:R-:W-:-:S07]  /*3230*/  P2R R80, PR, RZ, 0x1 ;  /* 0x00000001ff507803 */ /* 0x000fce0000000000 */
[----:B------:R-:W-:-:S04]  /*3240*/  @!P6 IADD3 R129, P3, P1, R105, 0x9, R14 ;  /* 0x000000096981e810 */ /* 0x000fc8000797e00e */
[----:B------:R-:W-:Y:S02]  /*3250*/  @!P6 IADD3.X R128, R102, RZ, R15, P3, P1 ;  /* 0x000000ff6680e210 */ /* 0x000fe40001fe240f */
[----:B------:R-:W-:-:S13]  /*3260*/  ISETP.LT.OR P3, PT, R3, 0x12, !P2 ;  /* 0x000000120300780c */ /* 0x000fda0005761670 */
[----:B------:R-:W-:-:S04]  /*3270*/  @!P3 IADD3 R120, P0, P1, R104, R14, R103 ;  /* 0x0000000e6878b210 */ /* 0x000fc8000791e067 */
[----:B------:R-:W-:Y:S02]  /*3280*/  @!P3 IADD3.X R121, R101, R15, R100, P0, P1 ;  /* 0x0000000f6579b210 */ /* 0x000fe400007e2464 */
[----:B------:R-:W-:-:S13]  /*3290*/  ISETP.LT.OR P3, PT, R3, 0x19, !P2 ;  /* 0x000000190300780c */ /* 0x000fda0005761670 */
[----:B------:R-:W-:-:S04]  /*32a0*/  @!P3 IADD3 R118, P0, P1, R104, R14, R103 ;  /* 0x0000000e6876b210 */ /* 0x000fc8000791e067 */
[----:B------:R-:W-:Y:S02]  /*32b0*/  @!P3 IADD3.X R119, R101, R15, R100, P0, P1 ;  /* 0x0000000f6577b210 */ /* 0x000fe400007e2464 */
[----:B------:R-:W-:-:S13]  /*32c0*/  ISETP.LT.OR P3, PT, R3, 0x1a, !P2 ;  /* 0x0000001a0300780c */ /* 0x000fda0005761670 */
[----:B------:R-:W-:-:S04]  /*32d0*/  @!P3 IADD3 R116, P0, P1, R104, R14, R103 ;  /* 0x0000000e6874b210 */ /* 0x000fc8000791e067 */
[----:B------:R-:W-:Y:S02]  /*32e0*/  @!P3 IADD3.X R117, R101, R15, R100, P0, P1 ;  /* 0x0000000f6575b210 */ /* 0x000fe400007e2464 */
[----:B------:R-:W-:-:S13]  /*32f0*/  ISETP.LT.OR P3, PT, R3, 0x12, !P4 ;  /* 0x000000120300780c */ /* 0x000fda0006761670 */
[----:B------:R-:W-:Y:S02]  /*3300*/  @!P3 IADD3 R114, P0, P1, R104, R14, R105 ;  /* 0x0000000e6872b210 */ /* 0x000fe4000791e069 */
[----:B------:R-:W-:Y:S02]  /*3310*/  @P3 LOP3.LUT R122, R122, 0x200, RZ, 0xfc, !PT ;  /* 0x000002007a7a3812 */ /* 0x000fe400078efcff */
[----:B------:R-:W-:Y:S02]  /*3320*/  @!P3 IADD3.X R115, R101, R15, R102, P0, P1 ;  /* 0x0000000f6573b210 */ /* 0x000fe400007e2466 */
[C---:B------:R-:W-:Y:S02]  /*3330*/  ISETP.LT.OR P0, PT, R3.reuse, 0x19, !P4 ;  /* 0x000000190300780c */ /* 0x040fe40006701670 */
[----:B------:R-:W-:Y:S02]  /*3340*/  ISETP.LT.OR P4, PT, R3, 0x1a, !P4 ;  /* 0x0000001a0300780c */ /* 0x000fe40006781670 */
[----:B------:R-:W-:-:S09]  /*3350*/  LOP3.LUT R122, R122, 0xfffffbff, RZ, 0xc0, !PT ;  /* 0xfffffbff7a7a7812 */ /* 0x000fd200078ec0ff */
[-CC-:B------:R-:W-:Y:S02]  /*3360*/  @!P0 IADD3 R94, P1, P3, R104, R14.reuse, R105.reuse ;  /* 0x0000000e685e8210 */ /* 0x180fe40007b3e069 */
[----:B------:R-:W-:Y:S02]  /*3370*/  @P0 LOP3.LUT R122, R122, 0x400, RZ, 0xfc, !PT ;  /* 0x000004007a7a0812 */ /* 0x000fe400078efcff */
[----:B------:R-:W-:Y:S02]  /*3380*/  @!P0 IADD3.X R95, R101, R15, R102, P1, P3 ;  /* 0x0000000f655f8210 */ /* 0x000fe40000fe6466 */
[----:B------:R-:W-:Y:S02]  /*3390*/  LOP3.LUT R122, R122, 0xfffffeff, RZ, 0xc0, !PT ;  /* 0xfffffeff7a7a7812 */ /* 0x000fe400078ec0ff */
[----:B------:R-:W-:Y:S02]  /*33a0*/  @!P4 IADD3 R92, P1, P3, R104, R14, R105 ;  /* 0x0000000e685cc210 */ /* 0x000fe40007b3e069 */
[----:B------:R-:W-:-:S02]  /*33b0*/  @P4 LOP3.LUT R122, R122, 0x100, RZ, 0xfc, !PT ;  /* 0x000001007a7a4812 */ /* 0x000fc400078efcff */
[----:B------:R-:W-:Y:S02]  /*33c0*/  @!P4 IADD3.X R93, R101, R15, R102, P1, P3 ;  /* 0x0000000f655dc210 */ /* 0x000fe40000fe6466 */
[----:B------:R-:W-:Y:S02]  /*33d0*/  ISETP.LT.OR P4, PT, R3, 0x21, !P2 ;  /* 0x000000210300780c */ /* 0x000fe40005781670 */
[----:B------:R-:W-:-:S11]  /*33e0*/  ISETP.NE.AND P0, PT, R80, RZ, PT ;  /* 0x000000ff5000720c */ /* 0x000fd60003f05270 */
[----:B-1----:R-:W-:-:S04]  /*33f0*/  @!P4 IADD3 R90, P1, P3, R104, R14, R103 ;  /* 0x0000000e685ac210 */ /* 0x002fc80007b3e067 */
[----:B------:R-:W-:Y:S02]  /*3400*/  @!P4 IADD3.X R91, R101, R15, R100, P1, P3 ;  /* 0x0000000f655bc210 */ /* 0x000fe40000fe6464 */
[----:B------:R-:W-:-:S13]  /*3410*/  ISETP.LT.OR P1, PT, R3, 0x22, !P2 ;  /* 0x000000220300780c */ /* 0x000fda0005721670 */
[----:B------:R-:W-:-:S04]  /*3420*/  @!P1 IADD3 R80, P4, P3, R104, R14, R103 ;  /* 0x0000000e68509210 */ /* 0x000fc80007b9e067 */
[----:B------:R-:W-:Y:S02]  /*3430*/  @!P1 IADD3.X R81, R101, R15, R100, P4, P3 ;  /* 0x0000000f65519210 */ /* 0x000fe400027e6464 */
[----:B------:R-:W-:Y:S01]  /*3440*/  ISETP.NE.AND P1, PT, R111, RZ, PT ;  /* 0x000000ff6f00720c */ /* 0x000fe20003f25270 */
[----:B------:R-:W-:Y:S01]  /*3450*/  @!P0 IMAD R111, R82, R98, R5 ;  /* 0x00000062526f8224 */ /* 0x000fe200078e0205 */
[----:B------:R-:W-:Y:S02]  /*3460*/  IADD3 R20, P4, R108, R20, RZ ;  /* 0x000000146c147210 */ /* 0x000fe40007f9e0ff */
[----:B------:R-:W-:Y:S02]  /*3470*/  ISETP.NE.AND P3, PT, R138, RZ, PT ;  /* 0x000000ff8a00720c */ /* 0x000fe40003f65270 */
[----:B------:R1:W-:Y:S01]  /*3480*/  @!P0 STG.E.U8 desc[UR36][R112.64], R111 ;  /* 0x0000006f70008986 */ /* 0x0003e2000c101124 */
[----:B------:R-:W-:Y:S02]  /*3490*/  @!P5 IADD3 R108, P0, R137, R104, RZ ;  /* 0x00000068896cd210 */ /* 0x000fe40007f1e0ff */
[----:B------:R-:W-:Y:S01]  /*34a0*/  IADD3.X R21, R21, R109, R139, P4, !PT ;  /* 0x0000006d15157210 */ /* 0x000fe200027fe48b */
[----:B------:R-:W2:Y:S01]  /*34b0*/  @!P5 LDG.E.U8 R107, desc[UR36][R10.64+0x1] ;  /* 0x000001240a6bd981 */ /* 0x000ea2000c1e1100 */
[----:B------:R-:W-:Y:S01]  /*34c0*/  ISETP.NE.AND P4, PT, R140, RZ, PT ;  /* 0x000000ff8c00720c */ /* 0x000fe20003f85270 */
[----:B------:R-:W-:Y:S01]  /*34d0*/  @!P5 IMAD.X R109, R136, 0x1, R101, P0 ;  /* 0x00000001886dd824 */ /* 0x000fe200000e0665 */
[----:B------:R-:W-:-:S02]  /*34e0*/  ISETP.NE.AND P0, PT, R141, RZ, PT ;  /* 0x000000ff8d00720c */ /* 0x000fc40003f05270 */
[----:B--2---:R-:W-:-:S05]  /*34f0*/  @!P5 PRMT R82, R107, 0x8880, RZ ;  /* 0x000088806b52d816 */ /* 0x004fca00000000ff */
[----:B------:R-:W-:-:S04]  /*3500*/  @!P5 IMAD R5, R82, R99, RZ ;  /* 0x000000635205d224 */ /* 0x000fc800078e02ff */
[----:B------:R-:W-:-:S05]  /*3510*/  @!P5 IMAD R123, R83, R98, R5 ;  /* 0x00000062537bd224 */ /* 0x000fca00078e0205 */
[----:B------:R2:W-:Y:S01]  /*3520*/  @!P5 STG.E.U8 desc[UR36][R108.64], R123 ;  /* 0x0000007b6c00d986 */ /* 0x0005e2000c101124 */
[----:B------:R-:W-:-:S05]  /*3530*/  IADD3 R82, P5, R14, R103, RZ ;  /* 0x000000670e527210 */ /* 0x000fca0007fbe0ff */
[----:B------:R-:W-:Y:S01]  /*3540*/  IMAD.X R83, R15, 0x1, R100, P5 ;  /* 0x000000010f537824 */ /* 0x000fe200028e0664 */
[----:B------:R-:W-:-:S13]  /*3550*/  ISETP.LT.OR P5, PT, R3, 0x9, !P0 ;  /* 0x000000090300780c */ /* 0x000fda00047a1670 */
[----:B------:R-:W3:Y:S02]  /*3560*/  @!P5 LDG.E.U8 R107, desc[UR36][R88.64+0x8] ;  /* 0x00000824586bd981 */ /* 0x000ee4000c1e1100 */
[----:B---3--:R-:W-:-:S05]  /*3570*/  @!P5 PRMT R110, R107, 0x8880, RZ ;  /* 0x000088806b6ed816 */ /* 0x008fca00000000ff */
[----:B------:R-:W-:-:S04]  /*3580*/  @!P5 IMAD R5, R110, R99, RZ ;  /* 0x000000636e05d224 */ /* 0x000fc800078e02ff */
[----:B-1----:R-:W-:-:S05]  /*3590*/  @!P5 IMAD R111, R84, R98, R5 ;  /* 0x00000062546fd224 */ /* 0x002fca00078e0205 */
[----:B------:R1:W-:Y:S01]  /*35a0*/  @!P5 STG.E.U8 desc[UR36][R82.64+0x8], R111 ;  /* 0x0000086f5200d986 */ /* 0x0003e2000c101124 */
[----:B------:R-:W-:-:S13]  /*35b0*/  ISETP.LT.OR P5, PT, R3, 0xa, !P0 ;  /* 0x0000000a0300780c */ /* 0x000fda00047a1670 */
[----:B------:R-:W3:Y:S02]  /*35c0*/  @!P5 LDG.E.U8 R107, desc[UR36][R88.64+0x9] ;  /* 0x00000924586bd981 */ /* 0x000ee4000c1e1100 */
[----:B---3--:R-:W-:-:S05]  /*35d0*/  @!P5 PRMT R84, R107, 0x8880, RZ ;  /* 0x000088806b54d816 */ /* 0x008fca00000000ff */
[----:B------:R-:W-:-:S04]  /*35e0*/  @!P5 IMAD R5, R84, R99, RZ ;  /* 0x000000635405d224 */ /* 0x000fc800078e02ff */
[----:B------:R-:W-:-:S05]  /*35f0*/  @!P5 IMAD R85, R85, R98, R5 ;  /* 0x000000625555d224 */ /* 0x000fca00078e0205 */
[----:B------:R3:W-:Y:S04]  /*3600*/  @!P5 STG.E.U8 desc[UR36][R82.64+0x9], R85 ;  /* 0x000009555200d986 */ /* 0x0007e8000c101124 */
[----:B------:R-:W4:Y:S01]  /*3610*/  @!P4 LDG.E.U8 R107, desc[UR36][R10.64+0x8] ;  /* 0x000008240a6bc981 */ /* 0x000f22000c1e1100 */
[----:B--2---:R-:W-:-:S05]  /*3620*/  @!P4 IADD3 R108, P5, R135, R104, RZ ;  /* 0x00000068876cc210 */ /* 0x004fca0007fbe0ff */
[----:B------:R-:W-:Y:S01]  /*3630*/  @!P4 IMAD.X R109, R134, 0x1, R101, P5 ;  /* 0x00000001866dc824 */ /* 0x000fe200028e0665 */
[----:B------:R-:W-:Y:S02]  /*3640*/  ISETP.NE.AND P5, PT, R142, RZ, PT ;  /* 0x000000ff8e00720c */ /* 0x000fe40003fa5270 */
[----:B----4-:R-:W-:-:S05]  /*3650*/  @!P4 PRMT R84, R107, 0x8880, RZ ;  /* 0x000088806b54c816 */ /* 0x010fca00000000ff */
[----:B------:R-:W-:-:S04]  /*3660*/  @!P4 IMAD R5, R84, R99, RZ ;  /* 0x000000635405c224 */ /* 0x000fc800078e02ff */
[----:B------:R-:W-:-:S05]  /*3670*/  @!P4 IMAD R113, R86, R98, R5 ;  /* 0x000000625671c224 */ /* 0x000fca00078e0205 */
[----:B------:R2:W-:Y:S04]  /*3680*/  @!P4 STG.E.U8 desc[UR36][R108.64], R113 ;  /* 0x000000716c00c986 */ /* 0x0005e8000c101124 */
[----:B------:R-:W4:Y:S01]  /*3690*/  @!P5 LDG.E.U8 R107, desc[UR36][R10.64+0x9] ;  /* 0x000009240a6bd981 */ /* 0x000f22000c1e1100 */
[----:B------:R-:W-:-:S05]  /*36a0*/  @!P5 IADD3 R110, P4, R133, R104, RZ ;  /* 0x00000068856ed210 */ /* 0x000fca0007f9e0ff */
[----:B-1----:R-:W-:Y:S01]  /*36b0*/  @!P5 IMAD.X R111, R132, 0x1, R101, P4 ;  /* 0x00000001846fd824 */ /* 0x002fe200020e0665 */
[----:B----4-:R-:W-:-:S05]  /*36c0*/  @!P5 PRMT R84, R107, 0x8880, RZ ;  /* 0x000088806b54d816 */ /* 0x010fca00000000ff */
[----:B------:R-:W-:Y:S01]  /*36d0*/  @!P5 IMAD R5, R84, R99, RZ ;  /* 0x000000635405d224 */ /* 0x000fe200078e02ff */
[----:B------:R-:W-:-:S03]  /*36e0*/  IADD3 R84, P4, R14, R105, RZ ;  /* 0x000000690e547210 */ /* 0x000fc60007f9e0ff */
[----:B------:R-:W-:Y:S02]  /*36f0*/  @!P5 IMAD R87, R87, R98, R5 ;  /* 0x000000625757d224 */ /* 0x000fe400078e0205 */
[----:B---3--:R-:W-:Y:S01]  /*3700*/  IMAD.X R85, R15, 0x1, R102, P4 ;  /* 0x000000010f557824 */ /* 0x008fe200020e0666 */
[----:B------:R-:W-:Y:S02]  /*3710*/  ISETP.GE.AND P4, PT, R4, 0x101, PT ;  /* 0x000001010400780c */ /* 0x000fe40003f86270 */
[----:B------:R1:W-:Y:S02]  /*3720*/  @!P5 STG.E.U8 desc[UR36][R110.64], R87 ;  /* 0x000000576e00d986 */ /* 0x0003e4000c101124 */
[----:B------:R-:W-:-:S13]  /*3730*/  ISETP.LT.OR P5, PT, R3, 0x1, !P4 ;  /* 0x000000010300780c */ /* 0x000fda00067a1670 */
[----:B------:R-:W3:Y:S02]  /*3740*/  @!P5 LDG.E.U8 R107, desc[UR36][R20.64] ;  /* 0x00000024146bd981 */ /* 0x000ee4000c1e1100 */
[----:B---3--:R-:W-:-:S05]  /*3750*/  @!P5 PRMT R86, R107, 0x8880, RZ ;  /* 0x000088806b56d816 */ /* 0x008fca00000000ff */
[----:B------:R-:W-:-:S04]  /*3760*/  @!P5 IMAD R5, R86, R99, RZ ;  /* 0x000000635605d224 */ /* 0x000fc800078e02ff */
[----:B--2---:R-:W-:-:S05]  /*3770*/  @!P5 IMAD R109, R72, R98, R5 ;  /* 0x00000062486dd224 */ /* 0x004fca00078e0205 */
[----:B------:R-:W-:Y:S01]  /*3780*/  @!P5 STG.E.U8 desc[UR36][R84.64], R109 ;  /* 0x0000006d5400d986 */ /* 0x000fe2000c101124 */
[----:B------:R-:W-:-:S13]  /*3790*/  ISETP.LT.OR P5, PT, R3, 0x2, !P4 ;  /* 0x000000020300780c */ /* 0x000fda00067a1670 */
[----:B------:R-:W2:Y:S02]  /*37a0*/  @!P5 LDG.E.U8 R107, desc[UR36][R20.64+0x1] ;  /* 0x00000124146bd981 */ /* 0x000ea4000c1e1100 */
[----:B--2---:R-:W-:-:S05]  /*37b0*/  @!P5 PRMT R72, R107, 0x8880, RZ ;  /* 0x000088806b48d816 */ /* 0x004fca00000000ff */
[----:B------:R-:W-:-:S04]  /*37c0*/  @!P5 IMAD R5, R72, R99, RZ ;  /* 0x000000634805d224 */ /* 0x000fc800078e02ff */
[----:B------:R-:W-:-:S05]  /*37d0*/  @!P5 IMAD R73, R73, R98, R5 ;  /* 0x000000624949d224 */ /* 0x000fca00078e0205 */
[----:B------:R-:W-:Y:S01]  /*37e0*/  @!P5 STG.E.U8 desc[UR36][R84.64+0x1], R73 ;  /* 0x000001495400d986 */ /* 0x000fe2000c101124 */
[----:B------:R-:W-:-:S13]  /*37f0*/  LOP3.LUT P5, RZ, R122, 0x8, RZ, 0xc0, !PT ;  /* 0x000000087aff7812 */ /* 0x000fda00078ac0ff */
[----:B------:R-:W2:Y:S02]  /*3800*/  @!P5 LDG.E.U8 R107, desc[UR36][R12.64] ;  /* 0x000000240c6bd981 */ /* 0x000ea4000c1e1100 */
[----:B--2---:R-:W-:-:S05]  /*3810*/  @!P5 PRMT R72, R107, 0x8880, RZ ;  /* 0x000088806b48d816 */ /* 0x004fca00000000ff */
[----:B------:R-:W-:-:S04]  /*3820*/  @!P5 IMAD R5, R72, R99, RZ ;  /* 0x000000634805d224 */ /* 0x000fc800078e02ff */
[----:B-1----:R-:W-:-:S05]  /*3830*/  @!P5 IMAD R87, R74, R98, R5 ;  /* 0x000000624a57d224 */ /* 0x002fca00078e0205 */
[----:B------:R1:W-:Y:S04]  /*3840*/  @!P5 STG.E.U8 desc[UR36][R126.64], R87 ;  /* 0x000000577e00d986 */ /* 0x0003e8000c101124 */
[----:B------:R-:W2:Y:S01]  /*3850*/  @!P3 LDG.E.U8 R107, desc[UR36][R12.64+0x1] ;  /* 0x000001240c6bb981 */ /* 0x000ea2000c1e1100 */
[----:B------:R-:W-:Y:S02]  /*3860*/  ISETP.LT.OR P5, PT, R3, 0x9, !P4 ;  /* 0x000000090300780c */ /* 0x000fe400067a1670 */
[----:B--2---:R-:W-:-:S05]  /*3870*/  @!P3 PRMT R72, R107, 0x8880, RZ ;  /* 0x000088806b48b816 */ /* 0x004fca00000000ff */
[----:B------:R-:W-:-:S04]  /*3880*/  @!P3 IMAD R5, R72, R99, RZ ;  /* 0x000000634805b224 */ /* 0x000fc800078e02ff */
[----:B------:R-:W-:-:S05]  /*3890*/  @!P3 IMAD R75, R75, R98, R5 ;  /* 0x000000624b4bb224 */ /* 0x000fca00078e0205 */
[----:B------:R-:W-:Y:S04]  /*38a0*/  @!P3 STG.E.U8 desc[UR36][R124.64+0x1], R75 ;  /* 0x0000014b7c00b986 */ /* 0x000fe8000c101124 */
[----:B------:R-:W2:Y:S02]  /*38b0*/  @!P5 LDG.E.U8 R107, desc[UR36][R20.64+0x8] ;  /* 0x00000824146bd981 */ /* 0x000ea4000c1e1100 */
[----:B--2---:R-:W-:-:S05]  /*38c0*/  @!P5 PRMT R72, R107, 0x8880, RZ ;  /* 0x000088806b48d816 */ /* 0x004fca00000000ff */
[----:B------:R-:W-:-:S04]  /*38d0*/  @!P5 IMAD R5, R72, R99, RZ ;  /* 0x000000634805d224 */ /* 0x000fc800078e02ff */
[----:B-1----:R-:W-:-:S05]  /*38e0*/  @!P5 IMAD R87, R76, R98, R5 ;  /* 0x000000624c57d224 */ /* 0x002fca00078e0205 */
[----:B------:R1:W-:Y:S01]  /*38f0*/  @!P5 STG.E.U8 desc[UR36][R84.64+0x8], R87 ;  /* 0x000008575400d986 */ /* 0x0003e2000c101124 */
[----:B------:R-:W-:-:S13]  /*3900*/  ISETP.LT.OR P5, PT, R3, 0xa, !P4 ;  /* 0x0000000a0300780c */ /* 0x000fda00067a1670 */
[----:B------:R-:W2:Y:S02]  /*3910*/  @!P5 LDG.E.U8 R107, desc[UR36][R20.64+0x9] ;  /* 0x00000924146bd981 */ /* 0x000ea4000c1e1100 */
[----:B--2---:R-:W-:-:S05]  /*3920*/  @!P5 PRMT R72, R107, 0x8880, RZ ;  /* 0x000088806b48d816 */ /* 0x004fca00000000ff */
[----:B------:R-:W-:-:S04]  /*3930*/  @!P5 IMAD R5, R72, R99, RZ ;  /* 0x000000634805d224 */ /* 0x000fc800078e02ff */
[----:B------:R-:W-:-:S05]  /*3940*/  @!P5 IMAD R77, R77, R98, R5 ;  /* 0x000000624d4dd224 */ /* 0x000fca00078e0205 */
[----:B------:R-:W-:Y:S04]  /*3950*/  @!P5 STG.E.U8 desc[UR36][R84.64+0x9], R77 ;  /* 0x0000094d5400d986 */ /* 0x000fe8000c101124 */
[----:B------:R-:W2:Y:S01]  /*3960*/  @!P1 LDG.E.U8 R107, desc[UR36][R12.64+0x8] ;  /* 0x000008240c6b9981 */ /* 0x000ea2000c1e1100 */
[----:B------:R-:W-:-:S05]  /*3970*/  @!P1 IADD3 R72, P5, R131, R104, RZ ;  /* 0x0000006883489210 */ /* 0x000fca0007fbe0ff */
[----:B------:R-:W-:Y:S01]  /*3980*/  @!P1 IMAD.X R73, R130, 0x1, R101, P5 ;  /* 0x0000000182499824 */ /* 0x000fe200028e0665 */
[----:B--2---:R-:W-:-:S05]  /*3990*/  @!P1 PRMT R74, R107, 0x8880, RZ ;  /* 0x000088806b4a9816 */ /* 0x004fca00000000ff */
[----:B------:R-:W-:-:S04]  /*39a0*/  @!P1 IMAD R5, R74, R99, RZ ;  /* 0x000000634a059224 */ /* 0x000fc800078e02ff */
[----:B-1----:R-:W-:-:S05]  /*39b0*/  @!P1 IMAD R87, R78, R98, R5 ;  /* 0x000000624e579224 */ /* 0x002fca00078e0205 */
[----:B------:R1:W-:Y:S04]  /*39c0*/  @!P1 STG.E.U8 desc[UR36][R72.64], R87 ;  /* 0x0000005748009986 */ /* 0x0003e8000c101124 */
[----:B------:R-:W2:Y:S01]  /*39d0*/  @!P6 LDG.E.U8 R107, desc[UR36][R12.64+0x9] ;  /* 0x000009240c6be981 */ /* 0x000ea2000c1e1100 */
[----:B------:R-:W-:Y:S02]  /*39e0*/  @!P6 IADD3 R74, P5, R129, R104, RZ ;  /* 0x00000068814ae210 */ /* 0x000fe40007fbe0ff */
[----:B------:R-:W-:-:S03]  /*39f0*/  ISETP.NE.AND P3, PT, R143, RZ, PT ;  /* 0x000000ff8f00720c */ /* 0x000fc60003f65270 */
[----:B------:R-:W-:Y:S01]  /*3a00*/  @!P6 IMAD.X R75, R128, 0x1, R101, P5 ;  /* 0x00000001804be824 */ /* 0x000fe200028e0665 */
[----:B------:R-:W-:Y:S02]  /*3a10*/  ISETP.LT.OR P5, PT, R3, 0x11, !P3 ;  /* 0x000000110300780c */ /* 0x000fe40005fa1670 */
[----:B--2---:R-:W-:-:S05]  /*3a20*/  @!P6 PRMT R76, R107, 0x8880, RZ ;  /* 0x000088806b4ce816 */ /* 0x004fca00000000ff */
[----:B------:R-:W-:-:S04]  /*3a30*/  @!P6 IMAD R5, R76, R99, RZ ;  /* 0x000000634c05e224 */ /* 0x000fc800078e02ff */
[----:B------:R-:W-:-:S05]  /*3a40*/  @!P6 IMAD R79, R79, R98, R5 ;  /* 0x000000624f4fe224 */ /* 0x000fca00078e0205 */
[----:B------:R2:W-:Y:S04]  /*3a50*/  @!P6 STG.E.U8 desc[UR36][R74.64], R79 ;  /* 0x0000004f4a00e986 */ /* 0x0005e8000c101124 */
[----:B------:R-:W1:Y:S02]  /*3a60*/  @!P5 LDG.E.U8 R107, desc[UR36][R6.64+0x10] ;  /* 0x00001024066bd981 */ /* 0x000e64000c1e1100 */
[----:B-1----:R-:W-:-:S05]  /*3a70*/  @!P5 PRMT R72, R107, 0x8880, RZ ;  /* 0x000088806b48d816 */ /* 0x002fca00000000ff */
[----:B------:R-:W-:-:S04]  /*3a80*/  @!P5 IMAD R5, R72, R99, RZ ;  /* 0x000000634805d224 */ /* 0x000fc800078e02ff */
[----:B------:R-:W-:-:S05]  /*3a90*/  @!P5 IMAD R73, R64, R98, R5 ;  /* 0x000000624049d224 */ /* 0x000fca00078e0205 */
[----:B------:R1:W-:Y:S01]  /*3aa0*/  @!P5 STG.E.U8 desc[UR36][R14.64+0x10], R73 ;  /* 0x000010490e00d986 */ /* 0x0003e2000c101124 */
[----:B------:R-:W-:-:S13]  /*3ab0*/  ISETP.LT.OR P5, PT, R3, 0x12, !P3 ;  /* 0x000000120300780c */ /* 0x000fda0005fa1670 */
[----:B------:R-:W3:Y:S01]  /*3ac0*/  @!P5 LDG.E.U8 R107, desc[UR36][R6.64+0x11] ;  /* 0x00001124066bd981 */ /* 0x000ee2000c1e1100 */
[----:B------:R-:W-:Y:S02]  /*3ad0*/  ISETP.NE.AND P1, PT, R144, RZ, PT ;  /* 0x000000ff9000720c */ /* 0x000fe40003f25270 */
[----:B---3--:R-:W-:-:S05]  /*3ae0*/  @!P5 PRMT R64, R107, 0x8880, RZ ;  /* 0x000088806b40d816 */ /* 0x008fca00000000ff */
[----:B------:R-:W-:-:S04]  /*3af0*/  @!P5 IMAD R5, R64, R99, RZ ;  /* 0x000000634005d224 */ /* 0x000fc800078e02ff */
[----:B--2---:R-:W-:-:S05]  /*3b00*/  @!P5 IMAD R75, R65, R98, R5 ;  /* 0x00000062414bd224 */ /* 0x004fca00078e0205 */
[----:B------:R-:W-:Y:S01]  /*3b10*/  @!P5 STG.E.U8 desc[UR36][R14.64+0x11], R75 ;  /* 0x0000114b0e00d986 */ /* 0x000fe2000c101124 */
[----:B------:R-:W-:-:S13]  /*3b20*/  ISETP.LT.OR P5, PT, R3, 0x11, !P1 ;  /* 0x000000110300780c */ /* 0x000fda0004fa1670 */
[----:B------:R-:W2:Y:S01]  /*3b30*/  @!P5 LDG.E.U8 R107, desc[UR36][R8.64+0x10] ;  /* 0x00001024086bd981 */ /* 0x000ea2000c1e1100 */
[----:B------:R-:W-:-:S05]  /*3b40*/  @!P5 IADD3 R64, P6, R14, R104, RZ ;  /* 0x000000680e40d210 */ /* 0x000fca0007fde0ff */
[----:B------:R-:W-:Y:S01]  /*3b50*/  @!P5 IMAD.X R65, R15, 0x1, R101, P6 ;  /* 0x000000010f41d824 */ /* 0x000fe200030e0665 */
[----:B--2---:R-:W-:-:S05]  /*3b60*/  @!P5 PRMT R72, R107, 0x8880, RZ ;  /* 0x000088806b48d816 */ /* 0x004fca00000000ff */
[----:B------:R-:W-:-:S04]  /*3b70*/  @!P5 IMAD R5, R72, R99, RZ ;  /* 0x000000634805d224 */ /* 0x000fc800078e02ff */
[----:B------:R-:W-:-:S05]  /*3b80*/  @!P5 IMAD R77, R66, R98, R5 ;  /* 0x00000062424dd224 */ /* 0x000fca00078e0205 */
[----:B------:R2:W-:Y:S01]  /*3b90*/  @!P5 STG.E.U8 desc[UR36][R64.64+0x10], R77 ;  /* 0x0000104d4000d986 */ /* 0x0005e2000c101124 */
[----:B------:R-:W-:-:S13]  /*3ba0*/  ISETP.LT.OR P5, PT, R3, 0x12, !P1 ;  /* 0x000000120300780c */ /* 0x000fda0004fa1670 */
[----:B------:R-:W3:Y:S01]  /*3bb0*/  @!P5 LDG.E.U8 R107, desc[UR36][R8.64+0x11] ;  /* 0x00001124086bd981 */ /* 0x000ee2000c1e1100 */
[----:B------:R-:W-:-:S05]  /*3bc0*/  @!P5 IADD3 R72, P6, R14, R104, RZ ;  /* 0x000000680e48d210 */ /* 0x000fca0007fde0ff */
[----:B-1----:R-:W-:Y:S01]  /*3bd0*/  @!P5 IMAD.X R73, R15, 0x1, R101, P6 ;  /* 0x000000010f49d824 */ /* 0x002fe200030e0665 */
[----:B---3--:R-:W-:-:S05]  /*3be0*/  @!P5 PRMT R66, R107, 0x8880, RZ ;  /* 0x000088806b42d816 */ /* 0x008fca00000000ff */
[----:B------:R-:W-:-:S04]  /*3bf0*/  @!P5 IMAD R5, R66, R99, RZ ;  /* 0x000000634205d224 */ /* 0x000fc800078e02ff */
[----:B------:R-:W-:-:S05]  /*3c00*/  @!P5 IMAD R67, R67, R98, R5 ;  /* 0x000000624343d224 */ /* 0x000fca00078e0205 */
[----:B------:R1:W-:Y:S01]  /*3c10*/  @!P5 STG.E.U8 desc[UR36][R72.64+0x11], R67 ;  /* 0x000011434800d986 */ /* 0x0003e2000c101124 */
[----:B------:R-:W-:-:S13]  /*3c20*/  ISETP.LT.OR P5, PT, R3, 0x19, !P3 ;  /* 0x000000190300780c */ /* 0x000fda0005fa1670 */
[----:B------:R-:W2:Y:S02]  /*3c30*/  @!P5 LDG.E.U8 R107, desc[UR36][R6.64+0x18] ;  /* 0x00001824066bd981 */ /* 0x000ea4000c1e1100 */
[----:B--2---:R-:W-:-:S05]  /*3c40*/  @!P5 PRMT R64, R107, 0x8880, RZ ;  /* 0x000088806b40d816 */ /* 0x004fca00000000ff */
[----:B------:R-:W-:-:S04]  /*3c50*/  @!P5 IMAD R5, R64, R99, RZ ;  /* 0x000000634005d224 */ /* 0x000fc800078e02ff */
[----:B------:R-:W-:-:S05]  /*3c60*/  @!P5 IMAD R75, R68, R98, R5 ;  /* 0x00000062444bd224 */ /* 0x000fca00078e0205 */
[----:B------:R-:W-:Y:S01]  /*3c70*/  @!P5 STG.E.U8 desc[UR36][R14.64+0x18], R75 ;  /* 0x0000184b0e00d986 */ /* 0x000fe2000c101124 */
[----:B------:R-:W-:-:S13]  /*3c80*/  ISETP.LT.OR P5, PT, R3, 0x1a, !P3 ;  /* 0x0000001a0300780c */ /* 0x000fda0005fa1670 */
[----:B------:R-:W2:Y:S02]  /*3c90*/  @!P5 LDG.E.U8 R107, desc[UR36][R6.64+0x19] ;  /* 0x00001924066bd981 */ /* 0x000ea4000c1e1100 */
[----:B--2---:R-:W-:-:S05]  /*3ca0*/  @!P5 PRMT R64, R107, 0x8880, RZ ;  /* 0x000088806b40d816 */ /* 0x004fca00000000ff */
[----:B------:R-:W-:-:S04]  /*3cb0*/  @!P5 IMAD R5, R64, R99, RZ ;  /* 0x000000634005d224 */ /* 0x000fc800078e02ff */
[----:B------:R-:W-:-:S05]  /*3cc0*/  @!P5 IMAD R69, R69, R98, R5 ;  /* 0x000000624545d224 */ /* 0x000fca00078e0205 */
[----:B------:R-:W-:Y:S01]  /*3cd0*/  @!P5 STG.E.U8 desc[UR36][R14.64+0x19], R69 ;  /* 0x000019450e00d986 */ /* 0x000fe2000c101124 */
[----:B------:R-:W-:-:S13]  /*3ce0*/  ISETP.LT.OR P5, PT, R3, 0x19, !P1 ;  /* 0x000000190300780c */ /* 0x000fda0004fa1670 */
[----:B------:R-:W2:Y:S01]  /*3cf0*/  @!P5 LDG.E.U8 R107, desc[UR36][R8.64+0x18] ;  /* 0x00001824086bd981 */ /* 0x000ea2000c1e1100 */
[----:B------:R-:W-:-:S05]  /*3d00*/  @!P5 IADD3 R64, P6, R14, R104, RZ ;  /* 0x000000680e40d210 */ /* 0x000fca0007fde0ff */
[----:B------:R-:W-:Y:S01]  /*3d10*/  @!P5 IMAD.X R65, R15, 0x1, R101, P6 ;  /* 0x000000010f41d824 */ /* 0x000fe200030e0665 */
[----:B--2---:R-:W-:-:S05]  /*3d20*/  @!P5 PRMT R66, R107, 0x8880, RZ ;  /* 0x000088806b42d816 */ /* 0x004fca00000000ff */
[----:B------:R-:W-:-:S04]  /*3d30*/  @!P5 IMAD R5, R66, R99, RZ ;  /* 0x000000634205d224 */ /* 0x000fc800078e02ff */
[----:B-1----:R-:W-:-:S05]  /*3d40*/  @!P5 IMAD R73, R70, R98, R5 ;  /* 0x000000624649d224 */ /* 0x002fca00078e0205 */
[----:B------:R1:W-:Y:S01]  /*3d50*/  @!P5 STG.E.U8 desc[UR36][R64.64+0x18], R73 ;  /* 0x000018494000d986 */ /* 0x0003e2000c101124 */
        /* <DEDUP_REMOVED lines=9> */
[----:B------:R-:W1:Y:S02]  /*3df0*/  @!P5 LDG.E.U8 R107, desc[UR36][R88.64+0x10] ;  /* 0x00001024586bd981 */ /* 0x000e64000c1e1100 */
[----:B-1----:R-:W-:-:S05]  /*3e00*/  @!P5 PRMT R64, R107, 0x8880, RZ ;  /* 0x000088806b40d816 */ /* 0x002fca00000000ff */
[----:B------:R-:W-:-:S04]  /*3e10*/  @!P5 IMAD R5, R64, R99, RZ ;  /* 0x000000634005d224 */ /* 0x000fc800078e02ff */
[----:B------:R-:W-:-:S05]  /*3e20*/  @!P5 IMAD R65, R56, R98, R5 ;  /* 0x000000623841d224 */ /* 0x000fca00078e0205 */
[----:B------:R1:W-:Y:S01]  /*3e30*/  @!P5 STG.E.U8 desc[UR36][R82.64+0x10], R65 ;  /* 0x000010415200d986 */ /* 0x0003e2000c101124 */
[----:B------:R-:W-:-:S13]  /*3e40*/  ISETP.LT.OR P5, PT, R3, 0x12, !P0 ;  /* 0x000000120300780c */ /* 0x000fda00047a1670 */
[----:B------:R-:W3:Y:S02]  /*3e50*/  @!P5 LDG.E.U8 R107, desc[UR36][R88.64+0x11] ;  /* 0x00001124586bd981 */ /* 0x000ee4000c1e1100 */
        /* <DEDUP_REMOVED lines=8> */
[----:B------:R-:W-:Y:S02]  /*3ee0*/  ISETP.LT.OR P6, PT, R3, 0x12, !P2 ;  /* 0x000000120300780c */ /* 0x000fe400057c1670 */
        /* <DEDUP_REMOVED lines=40> */
[----:B------:R-:W2:Y:S01]  /*4170*/  @!P5 LDG.E.U8 R107, desc[UR36][R20.64+0x11] ;  /* 0x00001124146bd981 */ /* 0x000ea2000c1e1100 */
[----:B------:R-:W-:Y:S02]  /*4180*/  ISETP.GE.AND P6, PT, R4, 0x109, PT ;  /* 0x000001090400780c */ /* 0x000fe40003fc6270 */
        /* <DEDUP_REMOVED lines=12> */
[----:B------:R-:W-:-:S13]  /*4250*/  LOP3.LUT P5, RZ, R122, 0x200, RZ, 0xc0, !PT ;  /* 0x000002007aff7812 */ /* 0x000fda00078ac0ff */
        /* <DEDUP_REMOVED lines=17> */
[----:B------:R-:W-:-:S13]  /*4370*/  LOP3.LUT P5, RZ, R122, 0x400, RZ, 0xc0, !PT ;  /* 0x000004007aff7812 */ /* 0x000fda00078ac0ff */
[----:B------:R-:W2:Y:S01]  /*4380*/  @!P5 LDG.E.U8 R107, desc[UR36][R12.64+0x18] ;  /* 0x000018240c6bd981 */ /* 0x000ea2000c1e1100 */
[----:B------:R-:W-:Y:S02]  /*4390*/  LOP3.LUT P6, RZ, R122, 0x100, RZ, 0xc0, !PT ;  /* 0x000001007aff7812 */ /* 0x000fe400078cc0ff */
        /* <DEDUP_REMOVED lines=38> */
[----:B------:R-:W2:Y:S01]  /*4600*/  @!P5 LDG.E.U8 R107, desc[UR36][R6.64+0x28] ;  /* 0x00002824066bd981 */ /* 0x000ea2000c1e1100 */
[----:B------:R-:W-:Y:S02]  /*4610*/  ISETP.LT.OR P3, PT, R3, 0x2a, !P3 ;  /* 0x0000002a0300780c */ /* 0x000fe40005f61670 */
[----:B--2---:R-:W-:-:S05]  /*4620*/  @!P5 PRMT R40, R107, 0x8880, RZ ;  /* 0x000088806b28d816 */ /* 0x004fca00000000ff */
[----:B------:R-:W-:-:S04]  /*4630*/  @!P5 IMAD R5, R40, R99, RZ ;  /* 0x000000632805d224 */ /* 0x000fc800078e02ff */
[----:B------:R-:W-:-:S05]  /*4640*/  @!P5 IMAD R51, R44, R98, R5 ;  /* 0x000000622c33d224 */ /* 0x000fca00078e0205 */
[----:B------:R-:W-:Y:S04]  /*4650*/  @!P5 STG.E.U8 desc[UR36][R14.64+0x28], R51 ;  /* 0x000028330e00d986 */ /* 0x000fe8000c101124 */
[----:B------:R0:W2:Y:S02]  /*4660*/  @!P3 LDG.E.U8 R107, desc[UR36][R6.64+0x29] ;  /* 0x00002924066bb981 */ /* 0x0000a4000c1e1100 */
[----:B0-----:R-:W-:Y:S02]  /*4670*/  @!P3 IMAD.MOV.U32 R6, RZ, RZ, R14 ;  /* 0x000000ffff06b224 */ /* 0x001fe400078e000e */
[----:B------:R-:W-:Y:S01]  /*4680*/  @!P3 IMAD.MOV.U32 R7, RZ, RZ, R15 ;  /* 0x000000ffff07b224 */ /* 0x000fe200078e000f */
[----:B--2---:R-:W-:-:S05]  /*4690*/  @!P3 PRMT R40, R107, 0x8880, RZ ;  /* 0x000088806b28b816 */ /* 0x004fca00000000ff */
[----:B------:R-:W-:-:S04]  /*46a0*/  @!P3 IMAD R5, R40, R99, RZ ;  /* 0x000000632805b224 */ /* 0x000fc800078e02ff */
[----:B------:R-:W-:-:S05]  /*46b0*/  @!P3 IMAD R45, R45, R98, R5 ;  /* 0x000000622d2db224 */ /* 0x000fca00078e0205 */
[----:B------:R0:W-:Y:S01]  /*46c0*/  @!P3 STG.E.U8 desc[UR36][R6.64+0x29], R45 ;  /* 0x0000292d0600b986 */ /* 0x0001e2000c101124 */
[----:B------:R-:W-:-:S13]  /*46d0*/  ISETP.LT.OR P3, PT, R3, 0x29, !P1 ;  /* 0x000000290300780c */ /* 0x000fda0004f61670 */
[----:B------:R-:W2:Y:S01]  /*46e0*/  @!P3 LDG.E.U8 R107, desc[UR36][R8.64+0x28] ;  /* 0x00002824086bb981 */ /* 0x000ea2000c1e1100 */
[----:B------:R-:W-:Y:S02]  /*46f0*/  ISETP.LT.OR P1, PT, R3, 0x2a, !P1 ;  /* 0x0000002a0300780c */ /* 0x000fe40004f21670 */
[----:B------:R-:W-:-:S05]  /*4700*/  @!P3 IADD3 R40, P5, R14, R104, RZ ;  /* 0x000000680e28b210 */ /* 0x000fca0007fbe0ff */
[----:B------:R-:W-:Y:S01]  /*4710*/  @!P3 IMAD.X R41, R15, 0x1, R101, P5 ;  /* 0x000000010f29b824 */ /* 0x000fe200028e0665 */
[----:B--2---:R-:W-:-:S05]  /*4720*/  @!P3 PRMT R42, R107, 0x8880, RZ ;  /* 0x000088806b2ab816 */ /* 0x004fca00000000ff */
[----:B------:R-:W-:-:S04]  /*4730*/  @!P3 IMAD R5, R42, R99, RZ ;  /* 0x000000632a05b224 */ /* 0x000fc800078e02ff */
[----:B-1----:R-:W-:-:S05]  /*4740*/  @!P3 IMAD R43, R46, R98, R5 ;  /* 0x000000622e2bb224 */ /* 0x002fca00078e0205 */
[----:B------:R1:W-:Y:S04]  /*4750*/  @!P3 STG.E.U8 desc[UR36][R40.64+0x28], R43 ;  /* 0x0000282b2800b986 */ /* 0x0003e8000c101124 */
[----:B------:R-:W2:Y:S01]  /*4760*/  @!P1 LDG.E.U8 R107, desc[UR36][R8.64+0x29] ;  /* 0x00002924086b9981 */ /* 0x000ea2000c1e1100 */
[----:B0-----:R-:W-:-:S05]  /*4770*/  @!P1 IADD3 R6, P3, R14, R104, RZ ;  /* 0x000000680e069210 */ /* 0x001fca0007f7e0ff */
        /* <DEDUP_REMOVED lines=10> */
[----:B------:R-:W-:Y:S01]  /*4820*/  @!P1 STG.E.U8 desc[UR36][R82.64+0x20], R9 ;  /* 0x0000200952009986 */ /* 0x000fe2000c101124 */
[----:B------:R-:W-:-:S13]  /*4830*/  ISETP.LT.OR P1, PT, R3, 0x22, !P0 ;  /* 0x000000220300780c */ /* 0x000fda0004721670 */
[----:B------:R-:W2:Y:S01]  /*4840*/  @!P1 LDG.E.U8 R107, desc[UR36][R88.64+0x21] ;  /* 0x00002124586b9981 */ /* 0x000ea2000c1e1100 */
[----:B------:R-:W-:Y:S02]  /*4850*/  ISETP.LT.OR P5, PT, R3, 0x21, !P2 ;  /* 0x000000210300780c */ /* 0x000fe400057a1670 */
[----:B--2---:R-:W-:-:S05]  /*4860*/  @!P1 PRMT R8, R107, 0x8880, RZ ;  /* 0x000088806b089816 */ /* 0x004fca00000000ff */
[----:B0-----:R-:W-:-:S04]  /*4870*/  @!P1 IMAD.MOV.U32 R6, RZ, RZ, R8 ;  /* 0x000000ffff069224 */ /* 0x001fc800078e0008 */
[----:B------:R-:W-:-:S04]  /*4880*/  @!P1 IMAD R5, R6, R99, RZ ;  /* 0x0000006306059224 */ /* 0x000fc800078e02ff */
[----:B------:R-:W-:-:S05]  /*4890*/  @!P1 IMAD R33, R33, R98, R5 ;  /* 0x0000006221219224 */ /* 0x000fca00078e0205 */
[----:B------:R-:W-:Y:S04]  /*48a0*/  @!P1 STG.E.U8 desc[UR36][R82.64+0x21], R33 ;  /* 0x0000212152009986 */ /* 0x000fe8000c101124 */
[----:B------:R-:W2:Y:S01]  /*48b0*/  @!P5 LDG.E.U8 R107, desc[UR36][R10.64+0x20] ;  /* 0x000020240a6bd981 */ /* 0x000ea2000c1e1100 */
[----:B------:R-:W-:Y:S02]  /*48c0*/  ISETP.LT.OR P6, PT, R3, 0x22, !P2 ;  /* 0x000000220300780c */ /* 0x000fe400057c1670 */
[----:B--2---:R-:W-:-:S05]  /*48d0*/  @!P5 PRMT R6, R107, 0x8880, RZ ;  /* 0x000088806b06d816 */ /* 0x004fca00000000ff */
[----:B------:R-:W-:-:S04]  /*48e0*/  @!P5 IMAD R5, R6, R99, RZ ;  /* 0x000000630605d224 */ /* 0x000fc800078e02ff */
[----:B------:R-:W-:-:S05]  /*48f0*/  @!P5 IMAD R7, R34, R98, R5 ;  /* 0x000000622207d224 */ /* 0x000fca00078e0205 */
[----:B------:R0:W-:Y:S04]  /*4900*/  @!P5 STG.E.U8 desc[UR36][R90.64+0x20], R7 ;  /* 0x000020075a00d986 */ /* 0x0001e8000c101124 */
[----:B------:R-:W2:Y:S01]  /*4910*/  @!P6 LDG.E.U8 R107, desc[UR36][R10.64+0x21] ;  /* 0x000021240a6be981 */ /* 0x000ea2000c1e1100 */
[----:B------:R-:W-:Y:S02]  /*4920*/  ISETP.LT.OR P1, PT, R3, 0x29, !P0 ;  /* 0x000000290300780c */ /* 0x000fe40004721670 */
[----:B--2---:R-:W-:-:S05]  /*4930*/  @!P6 PRMT R6, R107, 0x8880, RZ ;  /* 0x000088806b06e816 */ /* 0x004fca00000000ff */
[----:B------:R-:W-:-:S04]  /*4940*/  @!P6 IMAD R5, R6, R99, RZ ;  /* 0x000000630605e224 */ /* 0x000fc800078e02ff */
[----:B------:R-:W-:-:S05]  /*4950*/  @!P6 IMAD R35, R35, R98, R5 ;  /* 0x000000622323e224 */ /* 0x000fca00078e0205 */
[----:B------:R-:W-:Y:S04]  /*4960*/  @!P6 STG.E.U8 desc[UR36][R80.64+0x21], R35 ;  /* 0x000021235000e986 */ /* 0x000fe8000c101124 */
[----:B------:R-:W2:Y:S01]  /*4970*/  @!P1 LDG.E.U8 R107, desc[UR36][R88.64+0x28] ;  /* 0x00002824586b9981 */ /* 0x000ea2000c1e1100 */
[----:B------:R-:W-:Y:S02]  /*4980*/  ISETP.LT.OR P0, PT, R3, 0x2a, !P0 ;  /* 0x0000002a0300780c */ /* 0x000fe40004701670 */
[----:B--2---:R-:W-:-:S05]  /*4990*/  @!P1 PRMT R6, R107, 0x8880, RZ ;  /* 0x000088806b069816 */ /* 0x004fca00000000ff */
[----:B------:R-:W-:-:S04]  /*49a0*/  @!P1 IMAD R5, R6, R99, RZ ;  /* 0x0000006306059224 */ /* 0x000fc800078e02ff */
[----:B0-----:R-:W-:-:S05]  /*49b0*/  @!P1 IMAD R7, R36, R98, R5 ;  /* 0x0000006224079224 */ /* 0x001fca00078e0205 */
        /* <DEDUP_REMOVED lines=9> */
[----:B------:R-:W-:-:S04]  /*4a50*/  @!P1 IADD3 R6, P0, P3, R104, R14, R103 ;  /* 0x0000000e68069210 */ /* 0x000fc80007b1e067 */
[----:B0-----:R-:W-:Y:S02]  /*4a60*/  @!P1 IADD3.X R7, R101, R15, R100, P0, P3 ;  /* 0x0000000f65079210 */ /* 0x001fe400007e6464 */
[----:B--2---:R-:W-:-:S05]  /*4a70*/  @!P1 PRMT R8, R107, 0x8880, RZ ;  /* 0x000088806b089816 */ /* 0x004fca00000000ff */
[----:B------:R-:W-:-:S04]  /*4a80*/  @!P1 IMAD R5, R8, R99, RZ ;  /* 0x0000006308059224 */ /* 0x000fc800078e02ff */
[----:B------:R-:W-:-:S05]  /*4a90*/  @!P1 IMAD R33, R38, R98, R5 ;  /* 0x0000006226219224 */ /* 0x000fca00078e0205 */
[----:B------:R0:W-:Y:S04]  /*4aa0*/  @!P1 STG.E.U8 desc[UR36][R6.64+0x28], R33 ;  /* 0x0000282106009986 */ /* 0x0001e8000c101124 */
[----:B------:R-:W2:Y:S01]  /*4ab0*/  @!P2 LDG.E.U8 R107, desc[UR36][R10.64+0x29] ;  /* 0x000029240a6ba981 */ /* 0x000ea2000c1e1100 */
[----:B------:R-:W-:Y:S02]  /*4ac0*/  ISETP.LT.OR P0, PT, R3, 0x21, !P4 ;  /* 0x000000210300780c */ /* 0x000fe40006701670 */
[----:B------:R-:W-:-:S04]  /*4ad0*/  @!P2 IADD3 R8, P1, P3, R104, R14, R103 ;  /* 0x0000000e6808a210 */ /* 0x000fc80007b3e067 */
[----:B------:R-:W-:Y:S02]  /*4ae0*/  @!P2 IADD3.X R9, R101, R15, R100, P1, P3 ;  /* 0x0000000f6509a210 */ /* 0x000fe40000fe6464 */
[----:B--2---:R-:W-:-:S05]  /*4af0*/  @!P2 PRMT R32, R107, 0x8880, RZ ;  /* 0x000088806b20a816 */ /* 0x004fca00000000ff */
[----:B------:R-:W-:-:S04]  /*4b00*/  @!P2 IMAD R5, R32, R99, RZ ;  /* 0x000000632005a224 */ /* 0x000fc800078e02ff */
[----:B------:R-:W-:-:S05]  /*4b10*/  @!P2 IMAD R39, R39, R98, R5 ;  /* 0x000000622727a224 */ /* 0x000fca00078e0205 */
[----:B------:R-:W-:Y:S04]  /*4b20*/  @!P2 STG.E.U8 desc[UR36][R8.64+0x29], R39 ;  /* 0x000029270800a986 */ /* 0x000fe8000c101124 */
[----:B------:R-:W0:Y:S01]  /*4b30*/  @!P0 LDG.E.U8 R107, desc[UR36][R20.64+0x20] ;  /* 0x00002024146b8981 */ /* 0x000e22000c1e1100 */
[----:B------:R-:W-:Y:S02]  /*4b40*/  ISETP.LT.OR P2, PT, R3, 0x22, !P4 ;  /* 0x000000220300780c */ /* 0x000fe40006741670 */
[----:B0-----:R-:W-:-:S05]  /*4b50*/  @!P0 PRMT R6, R107, 0x8880, RZ ;  /* 0x000088806b068816 */ /* 0x001fca00000000ff */
[----:B------:R-:W-:-:S04]  /*4b60*/  @!P0 IMAD R5, R6, R99, RZ ;  /* 0x0000006306058224 */ /* 0x000fc800078e02ff */
[----:B------:R-:W-:-:S05]  /*4b70*/  @!P0 IMAD R7, R24, R98, R5 ;  /* 0x0000006218078224 */ /* 0x000fca00078e0205 */
[----:B------:R0:W-:Y:S04]  /*4b80*/  @!P0 STG.E.U8 desc[UR36][R84.64+0x20], R7 ;  /* 0x0000200754008986 */ /* 0x0001e8000c101124 */
[----:B------:R-:W2:Y:S01]  /*4b90*/  @!P2 LDG.E.U8 R107, desc[UR36][R20.64+0x21] ;  /* 0x00002124146ba981 */ /* 0x000ea2000c1e1100 */
[----:B------:R-:W-:-:S04]  /*4ba0*/  ISETP.GE.AND P6, PT, R4, 0x109, PT ;  /* 0x000001090400780c */ /* 0x000fc80003fc6270 */
        /* <DEDUP_REMOVED lines=32> */
[----:B------:R2:W-:Y:S04]  /*4db0*/  @!P4 STG.E.U8 desc[UR36][R84.64+0x29], R29 ;  /* 0x0000291d5400c986 */ /* 0x0005e8000c101124 */
[----:B------:R-:W3:Y:S01]  /*4dc0*/  @!P1 LDG.E.U8 R107, desc[UR36][R12.64+0x28] ;  /* 0x000028240c6b9981 */ /* 0x000ee2000c1e1100 */
[----:B------:R-:W-:Y:S02]  /*4dd0*/  ISETP.LT.OR P0, PT, R3, 0x2a, !P6 ;  /* 0x0000002a0300780c */ /* 0x000fe40007701670 */
[----:B------:R-:W-:-:S04]  /*4de0*/  @!P1 IADD3 R6, P2, P3, R104, R14, R105 ;  /* 0x0000000e68069210 */ /* 0x000fc80007b5e069 */
[----:B0-----:R-:W-:Y:S02]  /*4df0*/  @!P1 IADD3.X R7, R101, R15, R102, P2, P3 ;  /* 0x0000000f65079210 */ /* 0x001fe400017e6466 */
[----:B---3--:R-:W-:-:S05]  /*4e00*/  @!P1 PRMT R4, R107, 0x8880, RZ ;  /* 0x000088806b049816 */ /* 0x008fca00000000ff */
[----:B------:R-:W-:-:S04]  /*4e10*/  @!P1 IMAD R5, R4, R99, RZ ;  /* 0x0000006304059224 */ /* 0x000fc800078e02ff */
[----:B------:R-:W-:-:S05]  /*4e20*/  @!P1 IMAD R3, R30, R98, R5 ;  /* 0x000000621e039224 */ /* 0x000fca00078e0205 */
[----:B------:R2:W-:Y:S04]  /*4e30*/  @!P1 STG.E.U8 desc[UR36][R6.64+0x28], R3 ;  /* 0x0000280306009986 */ /* 0x0005e8000c101124 */
[----:B------:R-:W3:Y:S02]  /*4e40*/  @!P0 LDG.E.U8 R107, desc[UR36][R12.64+0x29] ;  /* 0x000029240c6b8981 */ /* 0x000ee4000c1e1100 */
[----:B---3--:R-:W-:-:S05]  /*4e50*/  @!P0 PRMT R4, R107, 0x8880, RZ ;  /* 0x000088806b048816 */ /* 0x008fca00000000ff */
[----:B------:R-:W-:-:S04]  /*4e60*/  @!P0 IMAD R5, R4, R99, RZ ;  /* 0x0000006304058224 */ /* 0x000fc800078e02ff */
[----:B------:R-:W-:Y:S01]  /*4e70*/  IMAD R31, R31, R98, R5 ;  /* 0x000000621f1f7224 */ /* 0x000fe200078e0205 */
[----:B--2---:R-:W-:Y:S06]  /*4e80*/  @P0 BRA `(.L_x_59) ;  /* 0x0000001400340947 */ /* 0x004fec0003800000 */
[----:B------:R-:W-:-:S04]  /*4e90*/  IADD3 R4, P0, P1, R104, R14, R105 ;  /* 0x0000000e68047210 */ /* 0x000fc8000791e069 */
[----:B------:R-:W-:-:S05]  /*4ea0*/  IADD3.X R5, R101, R15, R102, P0, P1 ;  /* 0x0000000f65057210 */ /* 0x000fca00007e2466 */
[----:B------:R0:W-:Y:S01]  /*4eb0*/  STG.E.U8 desc[UR36][R4.64+0x29], R31 ;  /* 0x0000291f04007986 */ /* 0x0001e2000c101124 */
[----:B------:R-:W-:Y:S05]  /*4ec0*/  BRA `(.L_x_59) ;  /* 0x0000001400247947 */ /* 0x000fea0003800000 */
.L_x_36:
[----:B------:R-:W-:Y:S01]  /*4ed0*/  ULDC.64 UR4, c[0x0][0x5c0] ;  /* 0x0001700000047ab9 */ /* 0x000fe20000000a00 */
[----:B------:R-:W-:Y:S01]  /*4ee0*/  ISETP.GE.AND P5, PT, R4, 0x109, PT ;  /* 0x000001090400780c */ /* 0x000fe20003fa6270 */
[----:B------:R-:W-:Y:S01]  /*4ef0*/  IMAD R5, R113, 0x78, RZ ;  /* 0x0000007871057824 */ /* 0x000fe200078e02ff */
[----:B------:R-:W-:Y:S02]  /*4f00*/  IADD3 R14, P0, R14, UR4, RZ ;  /* 0x000000040e0e7c10 */ /* 0x000fe4000ff1e0ff */
[----:B------:R-:W-:Y:S02]  /*4f10*/  ISETP.LT.OR P4, PT, R3, 0xa, !P5 ;  /* 0x0000000a0300780c */ /* 0x000fe40006f81670 */
[----:B------:R-:W-:Y:S02]  /*4f20*/  IADD3.X R15, R11, UR5, RZ, P0, !PT ;  /* 0x000000050b0f7c10 */ /* 0x000fe400087fe4ff */
[----:B------:R-:W-:Y:S02]  /*4f30*/  IADD3 R114, P0, R104, R14, RZ ;  /* 0x0000000e68727210 */ /* 0x000fe40007f1e0ff */
[----:B------:R-:W-:-:S02]  /*4f40*/  ISETP.LT.OR P3, PT, R3, 0x12, !P5 ;  /* 0x000000120300780c */ /* 0x000fc40006f61670 */
[----:B------:R-:W-:Y:S01]  /*4f50*/  ISETP.LT.OR P2, PT, R3, 0x19, !P5 ;  /* 0x000000190300780c */ /* 0x000fe20006f41670 */
[----:B------:R-:W-:Y:S01]  /*4f60*/  IMAD.X R115, R101, 0x1, R15, P0 ;  /* 0x0000000165737824 */ /* 0x000fe200000e060f */
[----:B------:R-:W-:Y:S02]  /*4f70*/  P2R R125, PR, RZ, 0x8 ;  /* 0x00000008ff7d7803 */ /* 0x000fe40000000000 */
[----:B------:R-:W-:Y:S01]  /*4f80*/  P2R R126, PR, RZ, 0x4 ;  /* 0x00000004ff7e7803 */ /* 0x000fe20000000000 */
[----:B------:R-:W-:-:S04]  /*4f90*/  IMAD.WIDE.U32 R118, R112, 0x78, R114 ;  /* 0x0000007870767825 */ /* 0x000fc800078e0072 */
[----:B------:R-:W-:Y:S01]  /*4fa0*/  IMAD.IADD R119, R119, 0x1, R5 ;  /* 0x0000000177777824 */ /* 0x000fe200078e0205 */
[----:B------:R-:W-:Y:S01]  /*4fb0*/  @!P4 IADD3 R116, P0, P1, R104, R118, R103 ;  /* 0x000000766874c210 */ /* 0x000fe2000791e067 */
[----:B------:R-:W-:-:S03]  /*4fc0*/  IMAD.WIDE.U32 R112, R112, 0x78, R114 ;  /* 0x0000007870707825 */ /* 0x000fc600078e0072 */
[--C-:B------:R-:W-:Y:S01]  /*4fd0*/  @!P4 IADD3.X R117, R101, R119, R100.reuse, P0, P1 ;  /* 0x000000776575c210 */ /* 0x100fe200007e2464 */
[----:B------:R-:W-:Y:S01]  /*4fe0*/  IMAD.IADD R113, R5, 0x1, R113 ;  /* 0x0000000105717824 */ /* 0x000fe200078e0271 */
[-CC-:B------:R-:W-:Y:S02]  /*4ff0*/  @!P3 IADD3 R110, P0, P1, R104, R112.reuse, R103.reuse ;  /* 0x00000070686eb210 */ /* 0x180fe4000791e067 */
[----:B------:R-:W-:Y:S02]  /*5000*/  ISETP.GE.AND P4, PT, R4, 0x1, PT ;  /* 0x000000010400780c */ /* 0x000fe40003f86270 */
[----:B------:R-:W-:Y:S02]  /*5010*/  @!P3 IADD3.X R111, R101, R113, R100, P0, P1 ;  /* 0x00000071656fb210 */ /* 0x000fe400007e2464 */
[----:B------:R-:W-:Y:S02]  /*5020*/  @!P2 IADD3 R108, P0, P1, R104, R112, R103 ;  /* 0x00000070686ca210 */ /* 0x000fe4000791e067 */
[----:B------:R-:W-:-:S02]  /*5030*/  ISETP.GE.AND P3, PT, R4, 0x9, PT ;  /* 0x000000090400780c */ /* 0x000fc40003f66270 */
[----:B------:R-:W-:Y:S02]  /*5040*/  @!P2 IADD3.X R109, R101, R113, R100, P0, P1 ;  /* 0x00000071656da210 */ /* 0x000fe400007e2464 */
[----:B------:R-:W-:-:S04]  /*5050*/  ISETP.LT.OR P2, PT, R3, 0x1a, !P5 ;  /* 0x0000001a0300780c */ /* 0x000fc80006f41670 */
[----:B------:R-:W-:-:S09]  /*5060*/  P2R R127, PR, RZ, 0x4 ;  /* 0x00000004ff7f7803 */ /* 0x000fd20000000000 */
[----:B------:R-:W-:-:S04]  /*5070*/  @!P2 IADD3 R20, P0, P1, R104, R112, R103 ;  /* 0x000000706814a210 */ /* 0x000fc8000791e067 */
        /* <DEDUP_REMOVED lines=17> */
[----:B------:R-:W-:Y:S02]  /*5190*/  ISETP.LT.OR P0, PT, R3, 0x1, !P4 ;  /* 0x000000010300780c */ /* 0x000fe40006701670 */
[C---:B------:R-:W-:Y:S02]  /*51a0*/  ISETP.GE.AND P2, PT, R4.reuse, 0x81, PT ;  /* 0x000000810400780c */ /* 0x040fe40003f46270 */
[----:B------:R-:W-:-:S09]  /*51b0*/  ISETP.GE.AND P1, PT, R4, 0x89, PT ;  /* 0x000000890400780c */ /* 0x000fd20003f26270 */
[----:B------:R-:W-:-:S05]  /*51c0*/  @!P0 IMAD R5, R88, R98, RZ ;  /* 0x0000006258058224 */ /* 0x000fca00078e02ff */
[----:B------:R0:W-:Y:S01]  /*51d0*/  @!P0 STG.E.U8 desc[UR36][R14.64], R5 ;  /* 0x000000050e008986 */ /* 0x0001e2000c101124 */
[----:B------:R-:W-:-:S13]  /*51e0*/  ISETP.LT.OR P0, PT, R3, 0x2, !P4 ;  /* 0x000000020300780c */ /* 0x000fda0006701670 */
[----:B------:R-:W-:-:S05]  /*51f0*/  @!P0 IMAD R89, R89, R98, RZ ;  /* 0x0000006259598224 */ /* 0x000fca00078e02ff */
[----:B------:R1:W-:Y:S01]  /*5200*/  @!P0 STG.E.U8 desc[UR36][R14.64+0x1], R89 ;  /* 0x000001590e008986 */ /* 0x0003e2000c101124 */
[----:B------:R-:W-:-:S13]  /*5210*/  ISETP.LT.OR P0, PT, R3, 0x1, !P3 ;  /* 0x000000010300780c */ /* 0x000fda0005f01670 */
[----:B------:R-:W-:-:S05]  /*5220*/  @!P0 IMAD R121, R90, R98, RZ ;  /* 0x000000625a798224 */ /* 0x000fca00078e02ff */
[----:B------:R-:W-:Y:S01]  /*5230*/  @!P0 STG.E.U8 desc[UR36][R114.64], R121 ;  /* 0x0000007972008986 */ /* 0x000fe2000c101124 */
[----:B------:R-:W-:-:S13]  /*5240*/  ISETP.LT.OR P0, PT, R3, 0x2, !P3 ;  /* 0x000000020300780c */ /* 0x000fda0005f01670 */
[----:B------:R-:W-:-:S05]  /*5250*/  @!P0 IMAD R91, R91, R98, RZ ;  /* 0x000000625b5b8224 */ /* 0x000fca00078e02ff */
[----:B------:R-:W-:Y:S01]  /*5260*/  @!P0 STG.E.U8 desc[UR36][R114.64+0x1], R91 ;  /* 0x0000015b72008986 */ /* 0x000fe2000c101124 */
[----:B------:R-:W-:-:S13]  /*5270*/  ISETP.LT.OR P0, PT, R3, 0x9, !P4 ;  /* 0x000000090300780c */ /* 0x000fda0006701670 */
[----:B0-----:R-:W-:Y:S01]  /*5280*/  @!P0 IMAD R5, R92, R98, RZ ;  /* 0x000000625c058224 */ /* 0x001fe200078e02ff */
[----:B------:R-:W-:-:S04]  /*5290*/  P2R R92, PR, RZ, 0x10 ;  /* 0x00000010ff5c7803 */ /* 0x000fc80000000000 */
[----:B------:R0:W-:Y:S01]  /*52a0*/  @!P0 STG.E.U8 desc[UR36][R14.64+0x8], R5 ;  /* 0x000008050e008986 */ /* 0x0001e2000c101124 */
[----:B------:R-:W-:-:S13]  /*52b0*/  ISETP.LT.OR P0, PT, R3, 0xa, !P4 ;  /* 0x0000000a0300780c */ /* 0x000fda0006701670 */
[----:B------:R-:W-:-:S05]  /*52c0*/  @!P0 IMAD R93, R93, R98, RZ ;  /* 0x000000625d5d8224 */ /* 0x000fca00078e02ff */
[----:B------:R2:W-:Y:S01]  /*52d0*/  @!P0 STG.E.U8 desc[UR36][R14.64+0x9], R93 ;  /* 0x0000095d0e008986 */ /* 0x0005e2000c101124 */
[----:B------:R-:W-:-:S13]  /*52e0*/  ISETP.LT.OR P0, PT, R3, 0x9, !P3 ;  /* 0x000000090300780c */ /* 0x000fda0005f01670 */
[----:B-1----:R-:W-:-:S05]  /*52f0*/  @!P0 IMAD R89, R94, R98, RZ ;  /* 0x000000625e598224 */ /* 0x002fca00078e02ff */
[----:B------:R1:W-:Y:S01]  /*5300*/  @!P0 STG.E.U8 desc[UR36][R114.64+0x8], R89 ;  /* 0x0000085972008986 */ /* 0x0003e2000c101124 */
[----:B------:R-:W-:-:S13]  /*5310*/  ISETP.LT.OR P0, PT, R3, 0xa, !P3 ;  /* 0x0000000a0300780c */ /* 0x000fda0005f01670 */
[----:B------:R-:W-:-:S05]  /*5320*/  @!P0 IMAD R95, R95, R98, RZ ;  /* 0x000000625f5f8224 */ /* 0x000fca00078e02ff */
[----:B------:R3:W-:Y:S01]  /*5330*/  @!P0 STG.E.U8 desc[UR36][R114.64+0x9], R95 ;  /* 0x0000095f72008986 */ /* 0x0007e2000c101124 */
[----:B------:R-:W-:-:S13]  /*5340*/  ISETP.LT.OR P0, PT, R3, 0x1, !P2 ;  /* 0x000000010300780c */ /* 0x000fda0005701670 */
[----:B0-----:R-:W-:-:S05]  /*5350*/  @!P0 IMAD R5, R80, R98, RZ ;  /* 0x0000006250058224 */ /* 0x001fca00078e02ff */
[----:B------:R0:W-:Y:S01]  /*5360*/  @!P0 STG.E.U8 desc[UR36][R118.64], R5 ;  /* 0x0000000576008986 */ /* 0x0001e2000c101124 */
[----:B------:R-:W-:-:S13]  /*5370*/  ISETP.LT.OR P0, PT, R3, 0x2, !P2 ;  /* 0x000000020300780c */ /* 0x000fda0005701670 */
[----:B--2---:R-:W-:Y:S02]  /*5380*/  @!P0 IMAD R93, R81, R98, RZ ;  /* 0x00000062515d8224 */ /* 0x004fe400078e02ff */
[----:B------:R-:W-:Y:S02]  /*5390*/  @!P0 IMAD.MOV.U32 R88, RZ, RZ, R118 ;  /* 0x000000ffff588224 */ /* 0x000fe400078e0076 */
[----:B-1----:R-:W-:-:S05]  /*53a0*/  @!P0 IMAD.MOV.U32 R89, RZ, RZ, R119 ;  /* 0x000000ffff598224 */ /* 0x002fca00078e0077 */
[----:B------:R1:W-:Y:S01]  /*53b0*/  @!P0 STG.E.U8 desc[UR36][R88.64+0x1], R93 ;  /* 0x0000015d58008986 */ /* 0x0003e2000c101124 */
[----:B------:R-:W-:-:S13]  /*53c0*/  ISETP.LT.OR P0, PT, R3, 0x1, !P1 ;  /* 0x000000010300780c */ /* 0x000fda0004f01670 */
[----:B------:R-:W-:Y:S01]  /*53d0*/  @!P0 IADD3 R80, P6, R104, R118, RZ ;  /* 0x0000007668508210 */ /* 0x000fe20007fde0ff */
[----:B---3--:R-:W-:-:S04]  /*53e0*/  @!P0 IMAD R95, R82, R98, RZ ;  /* 0x00000062525f8224 */ /* 0x008fc800078e02ff */
[----:B------:R-:W-:-:S05]  /*53f0*/  @!P0 IMAD.X R81, R119, 0x1, R101, P6 ;  /* 0x0000000177518824 */ /* 0x000fca00030e0665 */
[----:B------:R2:W-:Y:S01]  /*5400*/  @!P0 STG.E.U8 desc[UR36][R80.64], R95 ;  /* 0x0000005f50008986 */ /* 0x0005e2000c101124 */
[----:B------:R-:W-:-:S13]  /*5410*/  ISETP.LT.OR P0, PT, R3, 0x2, !P1 ;  /* 0x000000020300780c */ /* 0x000fda0004f01670 */
[----:B------:R-:W-:Y:S01]  /*5420*/  @!P0 IADD3 R90, P6, R104, R118, RZ ;  /* 0x00000076685a8210 */ /* 0x000fe20007fde0ff */
[----:B0-----:R-:W-:-:S04]  /*5430*/  @!P0 IMAD R5, R83, R98, RZ ;  /* 0x0000006253058224 */ /* 0x001fc800078e02ff */
[----:B------:R-:W-:-:S05]  /*5440*/  @!P0 IMAD.X R91, R119, 0x1, R101, P6 ;  /* 0x00000001775b8824 */ /* 0x000fca00030e0665 */
[----:B------:R-:W-:Y:S01]  /*5450*/  @!P0 STG.E.U8 desc[UR36][R90.64+0x1], R5 ;  /* 0x000001055a008986 */ /* 0x000fe2000c101124 */
[----:B------:R-:W-:-:S13]  /*5460*/  ISETP.LT.OR P0, PT, R3, 0x9, !P2 ;  /* 0x000000090300780c */ /* 0x000fda0005701670 */
[----:B-1----:R-:W-:Y:S02]  /*5470*/  @!P0 IMAD R89, R84, R98, RZ ;  /* 0x0000006254598224 */ /* 0x002fe400078e02ff */
[----:B--2---:R-:W-:Y:S02]  /*5480*/  @!P0 IMAD.MOV.U32 R80, RZ, RZ, R118 ;  /* 0x000000ffff508224 */ /* 0x004fe400078e0076 */
[----:B------:R-:W-:-:S05]  /*5490*/  @!P0 IMAD.MOV.U32 R81, RZ, RZ, R119 ;  /* 0x000000ffff518224 */ /* 0x000fca00078e0077 */
[----:B------:R0:W-:Y:S01]  /*54a0*/  @!P0 STG.E.U8 desc[UR36][R80.64+0x8], R89 ;  /* 0x0000085950008986 */ /* 0x0001e2000c101124 */
[----:B------:R-:W-:-:S13]  /*54b0*/  ISETP.LT.OR P0, PT, R3, 0xa, !P2 ;  /* 0x0000000a0300780c */ /* 0x000fda0005701670 */
[----:B------:R-:W-:Y:S02]  /*54c0*/  @!P0 IMAD R93, R85, R98, RZ ;  /* 0x00000062555d8224 */ /* 0x000fe400078e02ff */
[----:B0-----:R-:W-:Y:S02]  /*54d0*/  @!P0 IMAD.MOV.U32 R80, RZ, RZ, R118 ;  /* 0x000000ffff508224 */ /* 0x001fe400078e0076 */
[----:B------:R-:W-:-:S05]  /*54e0*/  @!P0 IMAD.MOV.U32 R81, RZ, RZ, R119 ;  /* 0x000000ffff518224 */ /* 0x000fca00078e0077 */
[----:B------:R0:W-:Y:S01]  /*54f0*/  @!P0 STG.E.U8 desc[UR36][R80.64+0x9], R93 ;  /* 0x0000095d50008986 */ /* 0x0001e2000c101124 */
[----:B------:R-:W-:-:S13]  /*5500*/  ISETP.LT.OR P0, PT, R3, 0x9, !P1 ;  /* 0x000000090300780c */ /* 0x000fda0004f01670 */
[----:B------:R-:W-:Y:S01]  /*5510*/  @!P0 IADD3 R82, P6, R104, R118, RZ ;  /* 0x0000007668528210 */ /* 0x000fe20007fde0ff */
[----:B------:R-:W-:-:S04]  /*5520*/  @!P0 IMAD R5, R86, R98, RZ ;  /* 0x0000006256058224 */ /* 0x000fc800078e02ff */
[----:B------:R-:W-:-:S05]  /*5530*/  @!P0 IMAD.X R83, R119, 0x1, R101, P6 ;  /* 0x0000000177538824 */ /* 0x000fca00030e0665 */
[----:B------:R-:W-:Y:S01]  /*5540*/  @!P0 STG.E.U8 desc[UR36][R82.64+0x8], R5 ;  /* 0x0000080552008986 */ /* 0x000fe2000c101124 */
[----:B------:R-:W-:-:S13]  /*5550*/  ISETP.LT.OR P0, PT, R3, 0xa, !P1 ;  /* 0x0000000a0300780c */ /* 0x000fda0004f01670 */
[----:B------:R-:W-:Y:S01]  /*5560*/  @!P0 IADD3 R84, P6, R104, R118, RZ ;  /* 0x0000007668548210 */ /* 0x000fe20007fde0ff */
[----:B------:R-:W-:-:S04]  /*5570*/  @!P0 IMAD R87, R87, R98, RZ ;  /* 0x0000006257578224 */ /* 0x000fc800078e02ff */
[----:B------:R-:W-:-:S05]  /*5580*/  @!P0 IMAD.X R85, R119, 0x1, R101, P6 ;  /* 0x0000000177558824 */ /* 0x000fca00030e0665 */
[----:B------:R1:W-:Y:S01]  /*5590*/  @!P0 STG.E.U8 desc[UR36][R84.64+0x9], R87 ;  /* 0x0000095754008986 */ /* 0x0003e2000c101124 */
[----:B0-----:R-:W-:-:S05]  /*55a0*/  IADD3 R80, P0, R103, R118, RZ ;  /* 0x0000007667507210 */ /* 0x001fca0007f1e0ff */
[----:B------:R-:W-:Y:S01]  /*55b0*/  IMAD.X R81, R119, 0x1, R100, P0 ;  /* 0x0000000177517824 */ /* 0x000fe200000e0664 */
[----:B------:R-:W-:-:S04]  /*55c0*/  ISETP.GE.AND P0, PT, R4, 0x101, PT ;  /* 0x000001010400780c */ /* 0x000fc80003f06270 */
[----:B------:R-:W-:-:S13]  /*55d0*/  ISETP.LT.OR P6, PT, R3, 0x1, !P0 ;  /* 0x000000010300780c */ /* 0x000fda00047c1670 */
[----:B------:R-:W-:-:S05]  /*55e0*/  @!P6 IMAD R89, R72, R98, RZ ;  /* 0x000000624859e224 */ /* 0x000fca00078e02ff */
[----:B------:R-:W-:Y:S01]  /*55f0*/  @!P6 STG.E.U8 desc[UR36][R80.64], R89 ;  /* 0x000000595000e986 */ /* 0x000fe2000c101124 */
[----:B------:R-:W-:-:S13]  /*5600*/  ISETP.LT.OR P6, PT, R3, 0x2, !P0 ;  /* 0x000000020300780c */ /* 0x000fda00047c1670 */
[----:B------:R-:W-:Y:S02]  /*5610*/  @!P6 IMAD R91, R73, R98, RZ ;  /* 0x00000062495be224 */ /* 0x000fe400078e02ff */
[----:B------:R-:W-:Y:S02]  /*5620*/  @!P6 IMAD.MOV.U32 R72, RZ, RZ, R80 ;  /* 0x000000ffff48e224 */ /* 0x000fe400078e0050 */
[----:B------:R-:W-:-:S05]  /*5630*/  @!P6 IMAD.MOV.U32 R73, RZ, RZ, R81 ;  /* 0x000000ffff49e224 */ /* 0x000fca00078e0051 */
[----:B------:R-:W-:Y:S01]  /*5640*/  @!P6 STG.E.U8 desc[UR36][R72.64+0x1], R91 ;  /* 0x0000015b4800e986 */ /* 0x000fe2000c101124 */
[----:B------:R-:W-:-:S13]  /*5650*/  ISETP.LT.OR P6, PT, R3, 0x1, !P5 ;  /* 0x000000010300780c */ /* 0x000fda0006fc1670 */
[----:B------:R-:W-:Y:S01]  /*5660*/  @!P6 IADD3 R4, P4, R80, R104, RZ ;  /* 0x000000685004e210 */ /* 0x000fe20007f9e0ff */
[----:B-1----:R-:W-:Y:S01]  /*5670*/  @!P6 IMAD R85, R74, R98, RZ ;  /* 0x000000624a55e224 */ /* 0x002fe200078e02ff */
[----:B------:R-:W-:-:S03]  /*5680*/  P2R R74, PR, RZ, 0x1 ;  /* 0x00000001ff4a7803 */ /* 0x000fc60000000000 */
[----:B------:R-:W-:-:S05]  /*5690*/  @!P6 IMAD.X R5, R81, 0x1, R101, P4 ;  /* 0x000000015105e824 */ /* 0x000fca00020e0665 */
[----:B------:R0:W-:Y:S01]  /*56a0*/  @!P6 STG.E.U8 desc[UR36][R4.64], R85 ;  /* 0x000000550400e986 */ /* 0x0001e2000c101124 */
[----:B------:R-:W-:-:S13]  /*56b0*/  ISETP.LT.OR P6, PT, R3, 0x2, !P5 ;  /* 0x000000020300780c */ /* 0x000fda0006fc1670 */
[----:B------:R-:W-:Y:S01]  /*56c0*/  @!P6 IADD3 R82, P4, R80, R104, RZ ;  /* 0x000000685052e210 */ /* 0x000fe20007f9e0ff */
[----:B------:R-:W-:-:S04]  /*56d0*/  @!P6 IMAD R75, R75, R98, RZ ;  /* 0x000000624b4be224 */ /* 0x000fc800078e02ff */
[----:B------:R-:W-:-:S05]  /*56e0*/  @!P6 IMAD.X R83, R81, 0x1, R101, P4 ;  /* 0x000000015153e824 */ /* 0x000fca00020e0665 */
[----:B------:R-:W-:Y:S01]  /*56f0*/  @!P6 STG.E.U8 desc[UR36][R82.64+0x1], R75 ;  /* 0x0000014b5200e986 */ /* 0x000fe2000c101124 */
[----:B------:R-:W-:-:S13]  /*5700*/  ISETP.LT.OR P6, PT, R3, 0x9, !P0 ;  /* 0x000000090300780c */ /* 0x000fda00047c1670 */
[----:B------:R-:W-:Y:S02]  /*5710*/  @!P6 IMAD R87, R76, R98, RZ ;  /* 0x000000624c57e224 */ /* 0x000fe400078e02ff */
[----:B0-----:R-:W-:Y:S02]  /*5720*/  @!P6 IMAD.MOV.U32 R4, RZ, RZ, R80 ;  /* 0x000000ffff04e224 */ /* 0x001fe400078e0050 */
[----:B------:R-:W-:-:S05]  /*5730*/  @!P6 IMAD.MOV.U32 R5, RZ, RZ, R81 ;  /* 0x000000ffff05e224 */ /* 0x000fca00078e0051 */
[----:B------:R0:W-:Y:S01]  /*5740*/  @!P6 STG.E.U8 desc[UR36][R4.64+0x8], R87 ;  /* 0x000008570400e986 */ /* 0x0001e2000c101124 */
[C---:B------:R-:W-:Y:S02]  /*5750*/  ISETP.LT.OR P6, PT, R3.reuse, 0xa, !P0 ;  /* 0x0000000a0300780c */ /* 0x040fe400047c1670 */
[----:B------:R-:W-:-:S11]  /*5760*/  ISETP.LT.OR P0, PT, R3, 0xa, !P5 ;  /* 0x0000000a0300780c */ /* 0x000fd60006f01670 */
[-C--:B------:R-:W-:Y:S02]  /*5770*/  @!P6 IMAD R77, R77, R98.reuse, RZ ;  /* 0x000000624d4de224 */ /* 0x080fe400078e02ff */
[----:B0-----:R-:W-:Y:S02]  /*5780*/  @!P6 IMAD.MOV.U32 R4, RZ, RZ, R80 ;  /* 0x000000ffff04e224 */ /* 0x001fe400078e0050 */
[----:B------:R-:W-:Y:S02]  /*5790*/  @!P6 IMAD.MOV.U32 R5, RZ, RZ, R81 ;  /* 0x000000ffff05e224 */ /* 0x000fe400078e0051 */
[----:B------:R-:W-:-:S03]  /*57a0*/  @!P0 IMAD R79, R79, R98, RZ ;  /* 0x000000624f4f8224 */ /* 0x000fc600078e02ff */
[----:B------:R0:W-:Y:S01]  /*57b0*/  @!P6 STG.E.U8 desc[UR36][R4.64+0x9], R77 ;  /* 0x0000094d0400e986 */ /* 0x0001e2000c101124 */
[C---:B------:R-:W-:Y:S02]  /*57c0*/  ISETP.LT.OR P6, PT, R3.reuse, 0x9, !P5 ;  /* 0x000000090300780c */ /* 0x040fe40006fc1670 */
[----:B------:R-:W-:-:S11]  /*57d0*/  ISETP.LT.OR P5, PT, R3, 0x11, !P5 ;  /* 0x000000110300780c */ /* 0x000fd60006fa1670 */
[----:B------:R-:W-:Y:S01]  /*57e0*/  @!P6 IADD3 R72, P4, R80, R104, RZ ;  /* 0x000000685048e210 */ /* 0x000fe20007f9e0ff */
[----:B------:R-:W-:-:S04]  /*57f0*/  @!P6 IMAD R75, R78, R98, RZ ;  /* 0x000000624e4be224 */ /* 0x000fc800078e02ff */
[----:B------:R-:W-:Y:S01]  /*5800*/  @!P6 IMAD.X R73, R81, 0x1, R101, P4 ;  /* 0x000000015149e824 */ /* 0x000fe200020e0665 */
[----:B------:R-:W-:-:S04]  /*5810*/  ISETP.NE.AND P4, PT, R92, RZ, PT ;  /* 0x000000ff5c00720c */ /* 0x000fc80003f85270 */
[----:B------:R1:W-:Y:S01]  /*5820*/  @!P6 STG.E.U8 desc[UR36][R72.64+0x8], R75 ;  /* 0x0000084b4800e986 */ /* 0x0003e2000c101124 */
[----:B------:R-:W-:-:S03]  /*5830*/  ISETP.LT.OR P6, PT, R3, 0x11, !P4 ;  /* 0x000000110300780c */ /* 0x000fc600067c1670 */
[----:B------:R-:W-:Y:S10]  /*5840*/  @!P0 STG.E.U8 desc[UR36][R116.64+0x9], R79 ;  /* 0x0000094f74008986 */ /* 0x000ff4000c101124 */
[----:B------:R-:W-:-:S05]  /*5850*/  @!P6 IMAD R81, R64, R98, RZ ;  /* 0x000000624051e224 */ /* 0x000fca00078e02ff */
[----:B------:R-:W-:Y:S01]  /*5860*/  @!P6 STG.E.U8 desc[UR36][R14.64+0x10], R81 ;  /* 0x000010510e00e986 */ /* 0x000fe2000c101124 */
[----:B------:R-:W-:-:S13]  /*5870*/  ISETP.LT.OR P6, PT, R3, 0x12, !P4 ;  /* 0x000000120300780c */ /* 0x000fda00067c1670 */
[----:B------:R-:W-:-:S05]  /*5880*/  @!P6 IMAD R65, R65, R98, RZ ;  /* 0x000000624141e224 */ /* 0x000fca00078e02ff */
[----:B------:R-:W-:Y:S01]  /*5890*/  @!P6 STG.E.U8 desc[UR36][R14.64+0x11], R65 ;  /* 0x000011410e00e986 */ /* 0x000fe2000c101124 */
[----:B------:R-:W-:-:S13]  /*58a0*/  ISETP.LT.OR P6, PT, R3, 0x11, !P3 ;  /* 0x000000110300780c */ /* 0x000fda0005fc1670 */
[----:B0-----:R-:W-:-:S05]  /*58b0*/  @!P6 IMAD R5, R66, R98, RZ ;  /* 0x000000624205e224 */ /* 0x001fca00078e02ff */
[----:B------:R0:W-:Y:S01]  /*58c0*/  @!P6 STG.E.U8 desc[UR36][R114.64+0x10], R5 ;  /* 0x000010057200e986 */ /* 0x0001e2000c101124 */
[----:B------:R-:W-:-:S13]  /*58d0*/  ISETP.LT.OR P6, PT, R3, 0x12, !P3 ;  /* 0x000000120300780c */ /* 0x000fda0005fc1670 */
[----:B------:R-:W-:-:S05]  /*58e0*/  @!P6 IMAD R67, R67, R98, RZ ;  /* 0x000000624343e224 */ /* 0x000fca00078e02ff */
[----:B------:R2:W-:Y:S01]  /*58f0*/  @!P6 STG.E.U8 desc[UR36][R114.64+0x11], R67 ;  /* 0x000011437200e986 */ /* 0x0005e2000c101124 */
[----:B------:R-:W-:-:S13]  /*5900*/  ISETP.LT.OR P6, PT, R3, 0x19, !P4 ;  /* 0x000000190300780c */ /* 0x000fda00067c1670 */
[----:B-1----:R-:W-:-:S05]  /*5910*/  @!P6 IMAD R73, R68, R98, RZ ;  /* 0x000000624449e224 */ /* 0x002fca00078e02ff */
[----:B------:R-:W-:Y:S01]  /*5920*/  @!P6 STG.E.U8 desc[UR36][R14.64+0x18], R73 ;  /* 0x000018490e00e986 */ /* 0x000fe2000c101124 */
[----:B------:R-:W-:-:S13]  /*5930*/  ISETP.LT.OR P6, PT, R3, 0x1a, !P4 ;  /* 0x0000001a0300780c */ /* 0x000fda00067c1670 */
[----:B------:R-:W-:-:S05]  /*5940*/  @!P6 IMAD R69, R69, R98, RZ ;  /* 0x000000624545e224 */ /* 0x000fca00078e02ff */
[----:B------:R1:W-:Y:S01]  /*5950*/  @!P6 STG.E.U8 desc[UR36][R14.64+0x19], R69 ;  /* 0x000019450e00e986 */ /* 0x0003e2000c101124 */
[----:B------:R-:W-:-:S13]  /*5960*/  ISETP.LT.OR P6, PT, R3, 0x19, !P3 ;  /* 0x000000190300780c */ /* 0x000fda0005fc1670 */
[----:B0-----:R-:W-:-:S05]  /*5970*/  @!P6 IMAD R5, R70, R98, RZ ;  /* 0x000000624605e224 */ /* 0x001fca00078e02ff */
[----:B------:R0:W-:Y:S01]  /*5980*/  @!P6 STG.E.U8 desc[UR36][R114.64+0x18], R5 ;  /* 0x000018057200e986 */ /* 0x0001e2000c101124 */
[----:B------:R-:W-:-:S13]  /*5990*/  ISETP.LT.OR P6, PT, R3, 0x1a, !P3 ;  /* 0x0000001a0300780c */ /* 0x000fda0005fc1670 */
[----:B------:R-:W-:-:S05]  /*59a0*/  @!P6 IMAD R71, R71, R98, RZ ;  /* 0x000000624747e224 */ /* 0x000fca00078e02ff */
[----:B------:R3:W-:Y:S01]  /*59b0*/  @!P6 STG.E.U8 desc[UR36][R114.64+0x19], R71 ;  /* 0x000019477200e986 */ /* 0x0007e2000c101124 */
[----:B------:R-:W-:-:S13]  /*59c0*/  ISETP.LT.OR P6, PT, R3, 0x11, !P2 ;  /* 0x000000110300780c */ /* 0x000fda00057c1670 */
[----:B------:R-:W-:-:S05]  /*59d0*/  @!P6 IMAD R65, R56, R98, RZ ;  /* 0x000000623841e224 */ /* 0x000fca00078e02ff */
[----:B------:R4:W-:Y:S01]  /*59e0*/  @!P6 STG.E.U8 desc[UR36][R112.64+0x10], R65 ;  /* 0x000010417000e986 */ /* 0x0009e2000c101124 */
[----:B------:R-:W-:-:S13]  /*59f0*/  ISETP.LT.OR P6, PT, R3, 0x12, !P2 ;  /* 0x000000120300780c */ /* 0x000fda00057c1670 */
[----:B--2---:R-:W-:Y:S02]  /*5a00*/  @!P6 IMAD R67, R57, R98, RZ ;  /* 0x000000623943e224 */ /* 0x004fe400078e02ff */
[----:B------:R-:W-:Y:S02]  /*5a10*/  @!P6 IMAD.MOV.U32 R56, RZ, RZ, R112 ;  /* 0x000000ffff38e224 */ /* 0x000fe400078e0070 */
[----:B------:R-:W-:-:S05]  /*5a20*/  @!P6 IMAD.MOV.U32 R57, RZ, RZ, R113 ;  /* 0x000000ffff39e224 */ /* 0x000fca00078e0071 */
[----:B------:R2:W-:Y:S01]  /*5a30*/  @!P6 STG.E.U8 desc[UR36][R56.64+0x11], R67 ;  /* 0x000011433800e986 */ /* 0x0005e2000c101124 */
[----:B------:R-:W-:-:S13]  /*5a40*/  ISETP.LT.OR P6, PT, R3, 0x11, !P1 ;  /* 0x000000110300780c */ /* 0x000fda0004fc1670 */
[----:B------:R-:W-:Y:S01]  /*5a50*/  @!P6 IADD3 R4, P0, R104, R112, RZ ;  /* 0x000000706804e210 */ /* 0x000fe20007f1e0ff */
[----:B-1----:R-:W-:-:S04]  /*5a60*/  @!P6 IMAD R69, R58, R98, RZ ;  /* 0x000000623a45e224 */ /* 0x002fc800078e02ff */
[----:B0-----:R-:W-:-:S05]  /*5a70*/  @!P6 IMAD.X R5, R113, 0x1, R101, P0 ;  /* 0x000000017105e824 */ /* 0x001fca00000e0665 */
[----:B------:R0:W-:Y:S01]  /*5a80*/  @!P6 STG.E.U8 desc[UR36][R4.64+0x10], R69 ;  /* 0x000010450400e986 */ /* 0x0001e2000c101124 */
[----:B------:R-:W-:-:S13]  /*5a90*/  ISETP.LT.OR P6, PT, R3, 0x12, !P1 ;  /* 0x000000120300780c */ /* 0x000fda0004fc1670 */
[----:B------:R-:W-:Y:S01]  /*5aa0*/  @!P6 IADD3 R64, P0, R104, R112, RZ ;  /* 0x000000706840e210 */ /* 0x000fe20007f1e0ff */
[----:B---3--:R-:W-:-:S04]  /*5ab0*/  @!P6 IMAD R71, R59, R98, RZ ;  /* 0x000000623b47e224 */ /* 0x008fc800078e02ff */
[----:B----4-:R-:W-:-:S05]  /*5ac0*/  @!P6 IMAD.X R65, R113, 0x1, R101, P0 ;  /* 0x000000017141e824 */ /* 0x010fca00000e0665 */
[----:B------:R-:W-:Y:S01]  /*5ad0*/  @!P6 STG.E.U8 desc[UR36][R64.64+0x11], R71 ;  /* 0x000011474000e986 */ /* 0x000fe2000c101124 */
[----:B------:R-:W-:-:S13]  /*5ae0*/  ISETP.LT.OR P6, PT, R3, 0x19, !P2 ;  /* 0x000000190300780c */ /* 0x000fda00057c1670 */
[----:B--2---:R-:W-:Y:S02]  /*5af0*/  @!P6 IMAD R57, R60, R98, RZ ;  /* 0x000000623c39e224 */ /* 0x004fe400078e02ff */
[----:B0-----:R-:W-:Y:S02]  /*5b00*/  @!P6 IMAD.MOV.U32 R4, RZ, RZ, R112 ;  /* 0x000000ffff04e224 */ /* 0x001fe400078e0070 */
[----:B------:R-:W-:-:S05]  /*5b10*/  @!P6 IMAD.MOV.U32 R5, RZ, RZ, R113 ;  /* 0x000000ffff05e224 */ /* 0x000fca00078e0071 */
[----:B------:R0:W-:Y:S01]  /*5b20*/  @!P6 STG.E.U8 desc[UR36][R4.64+0x18], R57 ;  /* 0x000018390400e986 */ /* 0x0001e2000c101124 */
[----:B------:R-:W-:-:S13]  /*5b30*/  ISETP.LT.OR P6, PT, R3, 0x1a, !P2 ;  /* 0x0000001a0300780c */ /* 0x000fda00057c1670 */
[----:B------:R-:W-:Y:S02]  /*5b40*/  @!P6 IMAD R67, R61, R98, RZ ;  /* 0x000000623d43e224 */ /* 0x000fe400078e02ff */
[----:B0-----:R-:W-:Y:S02]  /*5b50*/  @!P6 IMAD.MOV.U32 R4, RZ, RZ, R112 ;  /* 0x000000ffff04e224 */ /* 0x001fe400078e0070 */
[----:B------:R-:W-:-:S05]  /*5b60*/  @!P6 IMAD.MOV.U32 R5, RZ, RZ, R113 ;  /* 0x000000ffff05e224 */ /* 0x000fca00078e0071 */
[----:B------:R-:W-:Y:S01]  /*5b70*/  @!P6 STG.E.U8 desc[UR36][R4.64+0x19], R67 ;  /* 0x000019430400e986 */ /* 0x000fe2000c101124 */
[----:B------:R-:W-:-:S13]  /*5b80*/  ISETP.LT.OR P6, PT, R3, 0x19, !P1 ;  /* 0x000000190300780c */ /* 0x000fda0004fc1670 */
[----:B------:R-:W-:Y:S01]  /*5b90*/  @!P6 IADD3 R58, P0, R104, R112, RZ ;  /* 0x00000070683ae210 */ /* 0x000fe20007f1e0ff */
[----:B------:R-:W-:-:S04]  /*5ba0*/  @!P6 IMAD R65, R62, R98, RZ ;  /* 0x000000623e41e224 */ /* 0x000fc800078e02ff */
[----:B------:R-:W-:-:S05]  /*5bb0*/  @!P6 IMAD.X R59, R113, 0x1, R101, P0 ;  /* 0x00000001713be824 */ /* 0x000fca00000e0665 */
[----:B------:R0:W-:Y:S01]  /*5bc0*/  @!P6 STG.E.U8 desc[UR36][R58.64+0x18], R65 ;  /* 0x000018413a00e986 */ /* 0x0001e2000c101124 */
[----:B------:R-:W-:Y:S01]  /*5bd0*/  ISETP.LT.OR P6, PT, R3, 0x1a, !P1 ;  /* 0x0000001a0300780c */ /* 0x000fe20004fc1670 */
[----:B0-----:R-:W-:-:S12]  /*5be0*/  @!P5 IMAD R59, R50, R98, RZ ;  /* 0x00000062323bd224 */ /* 0x001fd800078e02ff */
[----:B------:R-:W-:Y:S01]  /*5bf0*/  @!P6 IADD3 R60, P0, R104, R112, RZ ;  /* 0x00000070683ce210 */ /* 0x000fe20007f1e0ff */
[----:B------:R-:W-:-:S04]  /*5c00*/  @!P6 IMAD R63, R63, R98, RZ ;  /* 0x000000623f3fe224 */ /* 0x000fc800078e02ff */
[----:B------:R-:W-:Y:S01]  /*5c10*/  @!P6 IMAD.X R61, R113, 0x1, R101, P0 ;  /* 0x00000001713de824 */ /* 0x000fe200000e0665 */
[----:B------:R-:W-:-:S04]  /*5c20*/  ISETP.NE.AND P0, PT, R74, RZ, PT ;  /* 0x000000ff4a00720c */ /* 0x000fc80003f05270 */
[----:B------:R0:W-:Y:S01]  /*5c30*/  @!P6 STG.E.U8 desc[UR36][R60.64+0x19], R63 ;  /* 0x0000193f3c00e986 */ /* 0x0001e2000c101124 */
[----:B------:R-:W-:-:S05]  /*5c40*/  IADD3 R56, P6, R103, R112, RZ ;  /* 0x0000007067387210 */ /* 0x000fca0007fde0ff */
[----:B------:R-:W-:Y:S01]  /*5c50*/  IMAD.X R57, R113, 0x1, R100, P6 ;  /* 0x0000000171397824 */ /* 0x000fe200030e0664 */
[----:B------:R-:W-:-:S13]  /*5c60*/  ISETP.LT.OR P6, PT, R3, 0x11, !P0 ;  /* 0x000000110300780c */ /* 0x000fda00047c1670 */
[----:B------:R-:W-:-:S05]  /*5c70*/  @!P6 IMAD R67, R48, R98, RZ ;  /* 0x000000623043e224 */ /* 0x000fca00078e02ff */
[----:B------:R-:W-:Y:S01]  /*5c80*/  @!P6 STG.E.U8 desc[UR36][R56.64+0x10], R67 ;  /* 0x000010433800e986 */ /* 0x000fe2000c101124 */
[----:B------:R-:W-:-:S13]  /*5c90*/  ISETP.LT.OR P6, PT, R3, 0x12, !P0 ;  /* 0x000000120300780c */ /* 0x000fda00047c1670 */
[----:B------:R-:W-:-:S05]  /*5ca0*/  @!P6 IMAD R49, R49, R98, RZ ;  /* 0x000000623131e224 */ /* 0x000fca00078e02ff */
[----:B------:R1:W-:Y:S01]  /*5cb0*/  @!P6 STG.E.U8 desc[UR36][R56.64+0x11], R49 ;  /* 0x000011313800e986 */ /* 0x0003e2000c101124 */
[----:B------:R-:W-:-:S05]  /*5cc0*/  @!P5 IADD3 R4, P6, R104, R56, RZ ;  /* 0x000000386804d210 */ /* 0x000fca0007fde0ff */
[----:B------:R-:W-:Y:S01]  /*5cd0*/  @!P5 IMAD.X R5, R101, 0x1, R57, P6 ;  /* 0x000000016505d824 */ /* 0x000fe200030e0639 */
[----:B------:R-:W-:-:S04]  /*5ce0*/  ISETP.NE.AND P6, PT, R127, RZ, PT ;  /* 0x000000ff7f00720c */ /* 0x000fc80003fc5270 */
[----:B------:R2:W-:Y:S01]  /*5cf0*/  @!P5 STG.E.U8 desc[UR36][R4.64+0x10], R59 ;  /* 0x0000103b0400d986 */ /* 0x0005e2000c101124 */
[----:B------:R-:W-:-:S08]  /*5d00*/  ISETP.NE.AND P5, PT, R125, RZ, PT ;  /* 0x000000ff7d00720c */ /* 0x000fd00003fa5270 */
[----:B------:R-:W-:-:S05]  /*5d10*/  @!P6 IMAD R55, R55, R98, RZ ;  /* 0x000000623737e224 */ /* 0x000fca00078e02ff */
[----:B------:R-:W-:-:S05]  /*5d20*/  @!P5 IMAD R51, R51, R98, RZ ;  /* 0x000000623333d224 */ /* 0x000fca00078e02ff */
[----:B------:R3:W-:Y:S01]  /*5d30*/  @!P5 STG.E.U8 desc[UR36][R110.64+0x11], R51 ;  /* 0x000011336e00d986 */ /* 0x0007e2000c101124 */
[----:B------:R-:W-:-:S13]  /*5d40*/  ISETP.LT.OR P5, PT, R3, 0x19, !P0 ;  /* 0x000000190300780c */ /* 0x000fda00047a1670 */
[----:B0-----:R-:W-:-:S05]  /*5d50*/  @!P5 IMAD R61, R52, R98, RZ ;  /* 0x00000062343dd224 */ /* 0x001fca00078e02ff */
[----:B------:R-:W-:Y:S01]  /*5d60*/  @!P5 STG.E.U8 desc[UR36][R56.64+0x18], R61 ;  /* 0x0000183d3800d986 */ /* 0x000fe2000c101124 */
[----:B------:R-:W-:-:S13]  /*5d70*/  ISETP.LT.OR P5, PT, R3, 0x1a, !P0 ;  /* 0x0000001a0300780c */ /* 0x000fda00047a1670 */
[----:B------:R-:W-:-:S05]  /*5d80*/  @!P5 IMAD R53, R53, R98, RZ ;  /* 0x000000623535d224 */ /* 0x000fca00078e02ff */
[----:B------:R-:W-:Y:S01]  /*5d90*/  @!P5 STG.E.U8 desc[UR36][R56.64+0x19], R53 ;  /* 0x000019353800d986 */ /* 0x000fe2000c101124 */
[----:B------:R-:W-:-:S13]  /*5da0*/  ISETP.NE.AND P5, PT, R126, RZ, PT ;  /* 0x000000ff7e00720c */ /* 0x000fda0003fa5270 */
[----:B-1----:R-:W-:-:S05]  /*5db0*/  @!P5 IMAD R49, R54, R98, RZ ;  /* 0x000000623631d224 */ /* 0x002fca00078e02ff */
[----:B------:R-:W-:Y:S01]  /*5dc0*/  @!P5 STG.E.U8 desc[UR36][R108.64+0x18], R49 ;  /* 0x000018316c00d986 */ /* 0x000fe2000c101124 */
[----:B------:R-:W-:-:S03]  /*5dd0*/  ISETP.LT.OR P5, PT, R3, 0x21, !P4 ;  /* 0x000000210300780c */ /* 0x000fc600067a1670 */
[----:B------:R-:W-:Y:S01]  /*5de0*/  @!P6 STG.E.U8 desc[UR36][R20.64+0x19], R55 ;  /* 0x000019371400e986 */ /* 0x000fe2000c101124 */
[----:B------:R-:W-:-:S09]  /*5df0*/  ISETP.NE.AND P6, PT, R128, RZ, PT ;  /* 0x000000ff8000720c */ /* 0x000fd20003fc5270 */
[----:B--2---:R-:W-:-:S04]  /*5e00*/  @!P5 IMAD R5, R40, R98, RZ ;  /* 0x000000622805d224 */ /* 0x004fc800078e02ff */
[----:B------:R-:W-:Y:S01]  /*5e10*/  @!P6 IMAD R31, R31, R98, RZ ;  /* 0x000000621f1fe224 */ /* 0x000fe200078e02ff */
[----:B------:R0:W-:Y:S01]  /*5e20*/  @!P5 STG.E.U8 desc[UR36][R14.64+0x20], R5 ;  /* 0x000020050e00d986 */ /* 0x0001e2000c101124 */
[----:B------:R-:W-:-:S13]  /*5e30*/  ISETP.LT.OR P5, PT, R3, 0x22, !P4 ;  /* 0x000000220300780c */ /* 0x000fda00067a1670 */
[----:B------:R-:W-:-:S05]  /*5e40*/  @!P5 IMAD R41, R41, R98, RZ ;  /* 0x000000622929d224 */ /* 0x000fca00078e02ff */
[----:B------:R1:W-:Y:S01]  /*5e50*/  @!P5 STG.E.U8 desc[UR36][R14.64+0x21], R41 ;  /* 0x000021290e00d986 */ /* 0x0003e2000c101124 */
[----:B------:R-:W-:-:S13]  /*5e60*/  ISETP.LT.OR P5, PT, R3, 0x21, !P3 ;  /* 0x000000210300780c */ /* 0x000fda0005fa1670 */
[----:B---3--:R-:W-:-:S05]  /*5e70*/  @!P5 IMAD R51, R42, R98, RZ ;  /* 0x000000622a33d224 */ /* 0x008fca00078e02ff */
[----:B------:R-:W-:Y:S01]  /*5e80*/  @!P5 STG.E.U8 desc[UR36][R114.64+0x20], R51 ;  /* 0x000020337200d986 */ /* 0x000fe2000c101124 */
[----:B------:R-:W-:-:S13]  /*5e90*/  ISETP.LT.OR P5, PT, R3, 0x22, !P3 ;  /* 0x000000220300780c */ /* 0x000fda0005fa1670 */
[----:B------:R-:W-:-:S05]  /*5ea0*/  @!P5 IMAD R43, R43, R98, RZ ;  /* 0x000000622b2bd224 */ /* 0x000fca00078e02ff */
[----:B------:R-:W-:Y:S01]  /*5eb0*/  @!P5 STG.E.U8 desc[UR36][R114.64+0x21], R43 ;  /* 0x0000212b7200d986 */ /* 0x000fe2000c101124 */
[C---:B------:R-:W-:Y:S02]  /*5ec0*/  ISETP.LT.OR P5, PT, R3.reuse, 0x29, !P4 ;  /* 0x000000290300780c */ /* 0x040fe400067a1670 */
[----:B------:R-:W-:-:S11]  /*5ed0*/  ISETP.LT.OR P4, PT, R3, 0x2a, !P4 ;  /* 0x0000002a0300780c */ /* 0x000fd60006781670 */
[-C--:B0-----:R-:W-:Y:S02]  /*5ee0*/  @!P5 IMAD R5, R44, R98.reuse, RZ ;  /* 0x000000622c05d224 */ /* 0x081fe400078e02ff */
[----:B------:R-:W-:-:S03]  /*5ef0*/  @!P4 IMAD R45, R45, R98, RZ ;  /* 0x000000622d2dc224 */ /* 0x000fc600078e02ff */
[----:B------:R0:W-:Y:S01]  /*5f00*/  @!P5 STG.E.U8 desc[UR36][R14.64+0x28], R5 ;  /* 0x000028050e00d986 */ /* 0x0001e2000c101124 */
[----:B------:R-:W-:-:S03]  /*5f10*/  ISETP.NE.AND P5, PT, R124, RZ, PT ;  /* 0x000000ff7c00720c */ /* 0x000fc60003fa5270 */
[----:B------:R-:W-:Y:S01]  /*5f20*/  @!P4 STG.E.U8 desc[UR36][R14.64+0x29], R45 ;  /* 0x0000292d0e00c986 */ /* 0x000fe2000c101124 */
[C---:B------:R-:W-:Y:S02]  /*5f30*/  ISETP.LT.OR P4, PT, R3.reuse, 0x29, !P3 ;  /* 0x000000290300780c */ /* 0x040fe40005f81670 */
[----:B------:R-:W-:-:S11]  /*5f40*/  ISETP.LT.OR P3, PT, R3, 0x2a, !P3 ;  /* 0x0000002a0300780c */ /* 0x000fd60005f61670 */
[-C--:B------:R-:W-:Y:S02]  /*5f50*/  @!P4 IMAD R21, R46, R98.reuse, RZ ;  /* 0x000000622e15c224 */ /* 0x080fe400078e02ff */
[----:B------:R-:W-:-:S03]  /*5f60*/  @!P3 IMAD R47, R47, R98, RZ ;  /* 0x000000622f2fb224 */ /* 0x000fc600078e02ff */
[----:B------:R-:W-:Y:S04]  /*5f70*/  @!P4 STG.E.U8 desc[UR36][R114.64+0x28], R21 ;  /* 0x000028157200c986 */ /* 0x000fe8000c101124 */
[----:B------:R-:W-:Y:S01]  /*5f80*/  @!P3 STG.E.U8 desc[UR36][R114.64+0x29], R47 ;  /* 0x0000292f7200b986 */ /* 0x000fe2000c101124 */
[----:B------:R-:W-:-:S13]  /*5f90*/  ISETP.LT.OR P3, PT, R3, 0x21, !P2 ;  /* 0x000000210300780c */ /* 0x000fda0005761670 */
[----:B-1----:R-:W-:Y:S02]  /*5fa0*/  @!P3 IMAD R41, R32, R98, RZ ;  /* 0x000000622029b224 */ /* 0x002fe400078e02ff */
[----:B------:R-:W-:Y:S02]  /*5fb0*/  @!P3 IMAD.MOV.U32 R4, RZ, RZ, R112 ;  /* 0x000000ffff04b224 */ /* 0x000fe400078e0070 */
[----:B0-----:R-:W-:-:S05]  /*5fc0*/  @!P3 IMAD.MOV.U32 R5, RZ, RZ, R113 ;  /* 0x000000ffff05b224 */ /* 0x001fca00078e0071 */
        /* <DEDUP_REMOVED lines=14> */
[----:B------:R-:W-:Y:S01]  /*60b0*/  @!P3 IMAD.X R21, R113, 0x1, R101, P4 ;  /* 0x000000017115b824 */ /* 0x000fe200020e0665 */
[----:B------:R-:W-:-:S04]  /*60c0*/  ISETP.NE.AND P4, PT, R123, RZ, PT ;  /* 0x000000ff7b00720c */ /* 0x000fc80003f85270 */
[----:B------:R-:W-:Y:S01]  /*60d0*/  @!P3 STG.E.U8 desc[UR36][R20.64+0x21], R35 ;  /* 0x000021231400b986 */ /* 0x000fe2000c101124 */
[C---:B------:R-:W-:Y:S02]  /*60e0*/  ISETP.LT.OR P3, PT, R3.reuse, 0x29, !P2 ;  /* 0x000000290300780c */ /* 0x040fe40005761670 */
[----:B------:R-:W-:-:S06]  /*60f0*/  ISETP.LT.OR P2, PT, R3, 0x2a, !P2 ;  /* 0x0000002a0300780c */ /* 0x000fcc0005741670 */
[----:B------:R-:W-:-:S05]  /*6100*/  @!P4 IMAD R27, R27, R98, RZ ;  /* 0x000000621b1bc224 */ /* 0x000fca00078e02ff */
[-C--:B0-----:R-:W-:Y:S02]  /*6110*/  @!P3 IMAD R33, R36, R98.reuse, RZ ;  /* 0x000000622421b224 */ /* 0x081fe400078e02ff */
[----:B------:R-:W-:Y:S02]  /*6120*/  @!P3 IMAD.MOV.U32 R4, RZ, RZ, R112 ;  /* 0x000000ffff04b224 */ /* 0x000fe400078e0070 */
[----:B------:R-:W-:Y:S02]  /*6130*/  @!P3 IMAD.MOV.U32 R5, RZ, RZ, R113 ;  /* 0x000000ffff05b224 */ /* 0x000fe400078e0071 */
[----:B------:R-:W-:-:S03]  /*6140*/  @!P2 IMAD R37, R37, R98, RZ ;  /* 0x000000622525a224 */ /* 0x000fc600078e02ff */
[----:B------:R0:W-:Y:S02]  /*6150*/  @!P3 STG.E.U8 desc[UR36][R4.64+0x28], R33 ;  /* 0x000028210400b986 */ /* 0x0001e4000c101124 */
[----:B0-----:R-:W-:Y:S02]  /*6160*/  @!P2 IMAD.MOV.U32 R4, RZ, RZ, R112 ;  /* 0x000000ffff04a224 */ /* 0x001fe400078e0070 */
[----:B------:R-:W-:-:S05]  /*6170*/  @!P2 IMAD.MOV.U32 R5, RZ, RZ, R113 ;  /* 0x000000ffff05a224 */ /* 0x000fca00078e0071 */
[----:B------:R-:W-:Y:S01]  /*6180*/  @!P2 STG.E.U8 desc[UR36][R4.64+0x29], R37 ;  /* 0x000029250400a986 */ /* 0x000fe2000c101124 */
[C---:B------:R-:W-:Y:S02]  /*6190*/  ISETP.LT.OR P2, PT, R3.reuse, 0x29, !P1 ;  /* 0x000000290300780c */ /* 0x040fe40004f41670 */
[----:B------:R-:W-:-:S11]  /*61a0*/  ISETP.LT.OR P1, PT, R3, 0x2a, !P1 ;  /* 0x0000002a0300780c */ /* 0x000fd60004f21670 */
[----:B------:R-:W-:Y:S01]  /*61b0*/  @!P2 IADD3 R14, P3, R104, R112, RZ ;  /* 0x00000070680ea210 */ /* 0x000fe20007f7e0ff */
[-C--:B------:R-:W-:Y:S02]  /*61c0*/  @!P2 IMAD R21, R38, R98.reuse, RZ ;  /* 0x000000622615a224 */ /* 0x080fe400078e02ff */
[----:B------:R-:W-:Y:S02]  /*61d0*/  @!P1 IMAD R39, R39, R98, RZ ;  /* 0x0000006227279224 */ /* 0x000fe400078e02ff */
[----:B------:R-:W-:Y:S01]  /*61e0*/  @!P2 IMAD.X R15, R113, 0x1, R101, P3 ;  /* 0x00000001710fa824 */ /* 0x000fe200018e0665 */
[----:B------:R-:W-:-:S04]  /*61f0*/  ISETP.NE.AND P3, PT, R120, RZ, PT ;  /* 0x000000ff7800720c */ /* 0x000fc80003f65270 */
[----:B------:R0:W-:Y:S01]  /*6200*/  @!P2 STG.E.U8 desc[UR36][R14.64+0x28], R21 ;  /* 0x000028150e00a986 */ /* 0x0001e2000c101124 */
[----:B------:R-:W-:-:S05]  /*6210*/  @!P1 IADD3 R112, P2, R104, R112, RZ ;  /* 0x0000007068709210 */ /* 0x000fca0007f5e0ff */
[----:B------:R-:W-:-:S05]  /*6220*/  @!P1 IMAD.X R113, R113, 0x1, R101, P2 ;  /* 0x0000000171719824 */ /* 0x000fca00010e0665 */
[----:B------:R1:W-:Y:S01]  /*6230*/  @!P1 STG.E.U8 desc[UR36][R112.64+0x29], R39 ;  /* 0x0000292770009986 */ /* 0x0003e2000c101124 */
[----:B------:R-:W-:Y:S01]  /*6240*/  ISETP.LT.OR P1, PT, R3, 0x21, !P0 ;  /* 0x000000210300780c */ /* 0x000fe20004721670 */
[----:B0-----:R-:W-:-:S12]  /*6250*/  @!P5 IMAD R21, R30, R98, RZ ;  /* 0x000000621e15d224 */ /* 0x001fd800078e02ff */
[----:B------:R-:W-:-:S05]  /*6260*/  @!P1 IMAD R5, R24, R98, RZ ;  /* 0x0000006218059224 */ /* 0x000fca00078e02ff */
[----:B------:R1:W-:Y:S01]  /*6270*/  @!P1 STG.E.U8 desc[UR36][R56.64+0x20], R5 ;  /* 0x0000200538009986 */ /* 0x0003e2000c101124 */
[----:B------:R-:W-:-:S13]  /*6280*/  ISETP.LT.OR P1, PT, R3, 0x22, !P0 ;  /* 0x000000220300780c */ /* 0x000fda0004721670 */
[----:B------:R-:W-:-:S05]  /*6290*/  @!P1 IMAD R25, R25, R98, RZ ;  /* 0x0000006219199224 */ /* 0x000fca00078e02ff */
[----:B------:R1:W-:Y:S01]  /*62a0*/  @!P1 STG.E.U8 desc[UR36][R56.64+0x21], R25 ;  /* 0x0000211938009986 */ /* 0x0003e2000c101124 */
[C---:B------:R-:W-:Y:S02]  /*62b0*/  ISETP.LT.OR P1, PT, R3.reuse, 0x29, !P0 ;  /* 0x000000290300780c */ /* 0x040fe40004721670 */
[----:B------:R-:W-:Y:S01]  /*62c0*/  ISETP.LT.OR P0, PT, R3, 0x2a, !P0 ;  /* 0x0000002a0300780c */ /* 0x000fe20004701670 */
[----:B------:R-:W-:-:S05]  /*62d0*/  @!P3 IMAD R3, R26, R98, RZ ;  /* 0x000000621a03b224 */ /* 0x000fca00078e02ff */
[----:B------:R1:W-:Y:S04]  /*62e0*/  @!P3 STG.E.U8 desc[UR36][R6.64+0x20], R3 ;  /* 0x000020030600b986 */ /* 0x0003e8000c101124 */
[----:B------:R1:W-:Y:S01]  /*62f0*/  @!P4 STG.E.U8 desc[UR36][R12.64+0x21], R27 ;  /* 0x0000211b0c00c986 */ /* 0x0003e2000c101124 */
[-C--:B------:R-:W-:Y:S02]  /*6300*/  @!P1 IMAD R15, R28, R98.reuse, RZ ;  /* 0x000000621c0f9224 */ /* 0x080fe400078e02ff */
[----:B------:R-:W-:-:S03]  /*6310*/  @!P0 IMAD R29, R29, R98, RZ ;  /* 0x000000621d1d8224 */ /* 0x000fc600078e02ff */
[----:B------:R1:W-:Y:S04]  /*6320*/  @!P1 STG.E.U8 desc[UR36][R56.64+0x28], R15 ;  /* 0x0000280f38009986 */ /* 0x0003e8000c101124 */
[----:B------:R1:W-:Y:S04]  /*6330*/  @!P0 STG.E.U8 desc[UR36][R56.64+0x29], R29 ;  /* 0x0000291d38008986 */ /* 0x0003e8000c101124 */
[----:B------:R1:W-:Y:S04]  /*6340*/  @!P5 STG.E.U8 desc[UR36][R10.64+0x28], R21 ;  /* 0x000028150a00d986 */ /* 0x0003e8000c101124 */
[----:B------:R1:W-:Y:S02]  /*6350*/  @!P6 STG.E.U8 desc[UR36][R8.64+0x29], R31 ;  /* 0x0000291f0800e986 */ /* 0x0003e4000c101124 */
.L_x_59:
[----:B------:R-:W-:Y:S05]  /*6360*/  BSYNC B0 ;  /* 0x0000000000007941 */ /* 0x000fea0003800000 */
.L_x_35:
[----:B------:R-:W-:Y:S01]  /*6370*/  ULDC UR4, c[0x0][0xc] ;  /* 0x0000030000047ab9 */ /* 0x000fe20000000800 */
[----:B------:R-:W-:Y:S01]  /*6380*/  ULDC UR5, c[0x0][0x10] ;  /* 0x0000040000057ab9 */ /* 0x000fe20000000800 */
[----:B-1----:R-:W1:Y:S01]  /*6390*/  LDC R3, c[0x0][0x14] ;  /* 0x00000500ff037b82 */ /* 0x002e620000000800 */
[----:B------:R-:W-:Y:S01]  /*63a0*/  UIMAD.WIDE.U32 UR4, UR4, UR5, URZ ;  /* 0x00000005040472a5 */ /* 0x000fe2000f8e003f */
[----:B------:R-:W-:Y:S02]  /*63b0*/  IMAD.MOV.U32 R110, RZ, RZ, -0x1 ;  /* 0xffffffffff6e7424 */ /* 0x000fe400078e00ff */
[----:B------:R-:W-:-:S03]  /*63c0*/  IMAD.MOV.U32 R108, RZ, RZ, -0x1 ;  /* 0xffffffffff6c7424 */ /* 0x000fc600078e00ff */
[----:B-1----:R-:W-:-:S04]  /*63d0*/  IMAD.WIDE.U32 R16, R3, UR4, R16 ;  /* 0x0000000403107c25 */ /* 0x002fc8000f8e0010 */
[----:B------:R-:W-:Y:S01]  /*63e0*/  IMAD R3, R3, UR5, RZ ;  /* 0x0000000503037c24 */ /* 0x000fe2000f8e02ff */
[----:B------:R-:W-:Y:S02]  /*63f0*/  ULDC.64 UR4, c[0x0][0x650] ;  /* 0x0001940000047ab9 */ /* 0x000fe40000000a00 */
[----:B------:R-:W-:Y:S01]  /*6400*/  ISETP.GE.U32.AND P0, PT, R16, UR4, PT ;  /* 0x0000000410007c0c */ /* 0x000fe2000bf06070 */
[--C-:B------:R-:W-:Y:S01]  /*6410*/  IMAD.IADD R17, R17, 0x1, R3.reuse ;  /* 0x0000000111117824 */ /* 0x100fe200078e0203 */
[----:B------:R-:W-:-:S04]  /*6420*/  PRMT R3, RZ, 0x7610, R3 ;  /* 0x00007610ff037816 */ /* 0x000fc80000000003 */
[----:B------:R-:W-:-:S13]  /*6430*/  ISETP.GE.U32.AND.EX P0, PT, R17, UR5, PT, P0 ;  /* 0x0000000511007c0c */ /* 0x000fda000bf06100 */
[----:B------:R-:W-:Y:S05]  /*6440*/  @P0 BRA `(.L_x_60) ;  /* 0x0000000400640947 */ /* 0x000fea0003800000 */
[----:B------:R-:W1:Y:S01]  /*6450*/  S2R R12, SR_CTAID.X ;  /* 0x00000000000c7919 */ /* 0x000e620000002500 */
[----:B------:R-:W2:Y:S01]  /*6460*/  LDC.64 R10, c[0x0][0x628] ;  /* 0x00018a00ff0a7b82 */ /* 0x000ea20000000a00 */
[----:B------:R-:W-:Y:S01]  /*6470*/  ULDC UR4, c[0x0][0x150] ;  /* 0x0000540000047ab9 */ /* 0x000fe20000000800 */
[----:B------:R-:W-:Y:S01]  /*6480*/  IMAD.MOV.U32 R8, RZ, RZ, R16 ;  /* 0x000000ffff087224 */ /* 0x000fe200078e0010 */
[----:B------:R-:W3:Y:S01]  /*6490*/  S2R R24, SR_CTAID.Y ;  /* 0x0000000000187919 */ /* 0x000ee20000002600 */
[----:B------:R-:W-:-:S04]  /*64a0*/  IMAD.MOV.U32 R9, RZ, RZ, R17 ;  /* 0x000000ffff097224 */ /* 0x000fc800078e0011 */
[----:B------:R-:W4:Y:S08]  /*64b0*/  LDC R21, c[0x0][0x144] ;  /* 0x00005100ff157b82 */ /* 0x000f300000000800 */
[----:B------:R-:W0:Y:S08]  /*64c0*/  LDC R0, c[0x0][0x630] ;  /* 0x00018c00ff007b82 */ /* 0x000e300000000800 */
[----:B------:R-:W0:Y:S01]  /*64d0*/  LDC.64 R14, c[0x0][0x620] ;  /* 0x00018800ff0e7b82 */ /* 0x000e220000000a00 */
[----:B--2---:R-:W-:-:S04]  /*64e0*/  ISETP.NE.U32.AND P0, PT, R10, RZ, PT ;  /* 0x000000ff0a00720c */ /* 0x004fc80003f05070 */
[----:B------:R-:W-:Y:S02]  /*64f0*/  ISETP.NE.AND.EX P0, PT, R11, RZ, PT, P0 ;  /* 0x000000ff0b00720c */ /* 0x000fe40003f05300 */
[----:B-1----:R-:W-:-:S05]  /*6500*/  I2FP.F32.U32 R3, R12 ;  /* 0x0000000c00037245 */ /* 0x002fca0000201000 */
[----:B------:R-:W-:-:S04]  /*6510*/  FMUL R3, R3, UR4 ;  /* 0x0000000403037c20 */ /* 0x000fc80008400000 */
[----:B------:R1:W2:Y:S02]  /*6520*/  F2I.U32.TRUNC.NTZ R20, R3 ;  /* 0x0000000300147305 */ /* 0x0002a4000020f000 */
[----:B---34-:R-:W-:Y:S05]  /*6530*/  @!P0 BRA `(.L_x_61) ;  /* 0x0000000000288947 */ /* 0x018fea0003800000 */
[----:B-1----:R-:W1:Y:S02]  /*6540*/  LDC R3, c[0x0][0x634] ;  /* 0x00018d00ff037b82 */ /* 0x002e640000000800 */
[----:B-1----:R-:W-:-:S05]  /*6550*/  IADD3 R3, P0, R16, R3, RZ ;  /* 0x0000000310037210 */ /* 0x002fca0007f1e0ff */
[----:B------:R-:W-:-:S04]  /*6560*/  IMAD.X R13, RZ, RZ, R17, P0 ;  /* 0x000000ffff0d7224 */ /* 0x000fc800000e0611 */
[----:B0-----:R-:W-:-:S04]  /*6570*/  IMAD.WIDE.U32 R4, R13, R10, RZ ;  /* 0x0000000a0d047225 */ /* 0x001fc800078e00ff */
[----:B------:R-:W-:-:S04]  /*6580*/  IMAD.WIDE.U32 R6, P0, R3, R11, R4 ;  /* 0x0000000b03067225 */ /* 0x000fc80007800004 */
[----:B------:R-:W-:-:S04]  /*6590*/  IMAD.WIDE.U32 R4, R3, R10, RZ ;  /* 0x0000000a03047225 */ /* 0x000fc800078e00ff */
[----:B------:R-:W-:Y:S01]  /*65a0*/  IMAD.X R9, RZ, RZ, RZ, P0 ;  /* 0x000000ffff097224 */ /* 0x000fe200000e06ff */
[----:B------:R-:W-:Y:S01]  /*65b0*/  IADD3 RZ, P0, R5, R6, RZ ;  /* 0x0000000605ff7210 */ /* 0x000fe20007f1e0ff */
[----:B------:R-:W-:-:S04]  /*65c0*/  IMAD.MOV.U32 R8, RZ, RZ, R7 ;  /* 0x000000ffff087224 */ /* 0x000fc800078e0007 */
[----:B------:R-:W-:-:S08]  /*65d0*/  IMAD.WIDE.U32.X R8, R13, R11, R8, P0 ;  /* 0x0000000b0d087225 */ /* 0x000fd000000e0408 */
.L_x_61:
[----:B------:R-:W3:Y:S01]  /*65e0*/  LDC.64 R28, c[0x0][0x640] ;  /* 0x00019000ff1c7b82 */ /* 0x000ee20000000a00 */
[-CC-:B0-----:R-:W-:Y:S01]  /*65f0*/  SHF.R.U64 R108, R8, R0.reuse, R9.reuse ;  /* 0x00000000086c7219 */ /* 0x181fe20000001209 */
[----:B--2---:R-:W-:Y:S01]  /*6600*/  IMAD.MOV R20, RZ, RZ, -R20 ;  /* 0x000000ffff147224 */ /* 0x004fe200078e0a14 */
[----:B------:R-:W-:Y:S01]  /*6610*/  SHF.R.U32.HI R0, RZ, R0, R9 ;  /* 0x00000000ff007219 */ /* 0x000fe20000011609 */
[----:B------:R-:W-:Y:S01]  /*6620*/  ULDC UR4, c[0x0][0x154] ;  /* 0x0000550000047ab9 */ /* 0x000fe20000000800 */
[----:B-1----:R-:W-:Y:S01]  /*6630*/  IADD3 R3, P0, RZ, -R108, RZ ;  /* 0x8000006cff037210 */ /* 0x002fe20007f1e0ff */
[----:B------:R-:W-:Y:S02]  /*6640*/  IMAD R21, R21, R20, R12 ;  /* 0x0000001415157224 */ /* 0x000fe400078e020c */
[----:B------:R-:W0:Y:S01]  /*6650*/  LDC R6, c[0x0][0x618] ;  /* 0x00018600ff067b82 */ /* 0x000e220000000800 */
[----:B------:R-:W-:Y:S02]  /*6660*/  IMAD.MOV.U32 R7, RZ, RZ, 0x1 ;  /* 0x00000001ff077424 */ /* 0x000fe400078e00ff */
[----:B------:R-:W-:-:S04]  /*6670*/  IMAD.X R5, RZ, RZ, ~R0, P0 ;  /* 0x000000ffff057224 */ /* 0x000fc800000e0e00 */
[-C--:B------:R-:W-:Y:S01]  /*6680*/  IMAD R0, R5, R14.reuse, RZ ;  /* 0x0000000e05007224 */ /* 0x080fe200078e02ff */
[----:B------:R-:W1:Y:S01]  /*6690*/  LDC R8, c[0x0][0x608] ;  /* 0x00018200ff087b82 */ /* 0x000e620000000800 */
[----:B------:R-:W-:-:S04]  /*66a0*/  IMAD.WIDE.U32 R4, R3, R14, R16 ;  /* 0x0000000e03047225 */ /* 0x000fc800078e0010 */
[----:B------:R-:W-:Y:S01]  /*66b0*/  IMAD R3, R3, R15, R0 ;  /* 0x0000000f03037224 */ /* 0x000fe200078e0200 */
[----:B------:R-:W-:Y:S02]  /*66c0*/  I2FP.F32.U32 R0, R24 ;  /* 0x0000001800007245 */ /* 0x000fe40000201000 */
[----:B------:R-:W2:Y:S01]  /*66d0*/  LDC R26, c[0x0][0x658] ;  /* 0x00019600ff1a7b82 */ /* 0x000ea20000000800 */
[----:B------:R-:W-:Y:S01]  /*66e0*/  IMAD.IADD R3, R5, 0x1, R3 ;  /* 0x0000000105037824 */ /* 0x000fe200078e0203 */
[----:B---3--:R-:W-:Y:S01]  /*66f0*/  ISETP.NE.U32.AND P0, PT, R28, RZ, PT ;  /* 0x000000ff1c00720c */ /* 0x008fe20003f05070 */
[----:B------:R-:W-:Y:S01]  /*6700*/  FMUL R0, R0, UR4 ;  /* 0x0000000400007c20 */ /* 0x000fe20008400000 */
[----:B------:R-:W-:Y:S02]  /*6710*/  IMAD.MOV.U32 R5, RZ, RZ, -0x1 ;  /* 0xffffffffff057424 */ /* 0x000fe400078e00ff */
[----:B------:R-:W-:Y:S01]  /*6720*/  ISETP.NE.AND.EX P0, PT, R29, RZ, PT, P0 ;  /* 0x000000ff1d00720c */ /* 0x000fe20003f05300 */
[----:B------:R3:W4:Y:S01]  /*6730*/  F2I.U32.TRUNC.NTZ R13, R0 ;  /* 0x00000000000d7305 */ /* 0x000722000020f000 */
[----:B------:R-:W3:Y:S01]  /*6740*/  LDC R15, c[0x0][0x148] ;  /* 0x00005200ff0f7b82 */ /* 0x000ee20000000800 */
[----:B0-----:R-:W-:-:S02]  /*6750*/  SHF.R.U64 R12, R4, R6, R3 ;  /* 0x00000006040c7219 */ /* 0x001fc40000001203 */
[----:B------:R-:W-:-:S05]  /*6760*/  SHF.R.U32.HI R3, RZ, R6, R3 ;  /* 0x00000006ff037219 */ /* 0x000fca0000011603 */
[----:B------:R-:W0:Y:S01]  /*6770*/  LDC R20, c[0x0][0x600] ;  /* 0x00018000ff147b82 */ /* 0x000e220000000800 */
[-CC-:B-1----:R-:W-:Y:S02]  /*6780*/  SHF.R.U64 R10, R12, R8.reuse, R3.reuse ;  /* 0x000000080c0a7219 */ /* 0x182fe40000001203 */
[----:B------:R-:W-:-:S05]  /*6790*/  SHF.R.U32.HI R3, RZ, R8, R3 ;  /* 0x00000008ff037219 */ /* 0x000fca0000011603 */
[----:B------:R-:W1:Y:S01]  /*67a0*/  LDC R27, c[0x0][0x648] ;  /* 0x00019200ff1b7b82 */ /* 0x000e620000000800 */
[-C--:B--2---:R-:W-:Y:S02]  /*67b0*/  SHF.L.U32 R4, R5, R26.reuse, RZ ;  /* 0x0000001a05047219 */ /* 0x084fe400000006ff */
[-CC-:B------:R-:W-:Y:S02]  /*67c0*/  SHF.R.U64 R14, R10, R26.reuse, R3.reuse ;  /* 0x0000001a0a0e7219 */ /* 0x180fe40000001203 */
[----:B------:R-:W-:Y:S02]  /*67d0*/  SHF.R.U32.HI R5, RZ, R26, R3 ;  /* 0x0000001aff057219 */ /* 0x000fe40000011603 */
[----:B------:R-:W-:Y:S01]  /*67e0*/  LOP3.LUT R25, RZ, R4, RZ, 0x33, !PT ;  /* 0x00000004ff197212 */ /* 0x000fe200078e33ff */
[----:B------:R-:W2:Y:S01]  /*67f0*/  LDC R30, c[0x0][0x638] ;  /* 0x00018e00ff1e7b82 */ /* 0x000ea20000000800 */
[----:B------:R-:W-:Y:S01]  /*6800*/  SHF.L.U32 R26, R7, R26, RZ ;  /* 0x0000001a071a7219 */ /* 0x000fe200000006ff */
[----:B------:R-:W-:-:S06]  /*6810*/  IMAD.MOV.U32 R4, RZ, RZ, R14 ;  /* 0x000000ffff047224 */ /* 0x000fcc00078e000e */
[----:B------:R-:W0:Y:S01]  /*6820*/  LDC R31, c[0x0][0x610] ;  /* 0x00018400ff1f7b82 */ /* 0x000e220000000800 */
[----:B----4-:R-:W-:Y:S05]  /*6830*/  @!P0 BRA `(.L_x_62) ;  /* 0x0000000000288947 */ /* 0x010fea0003800000 */
        /* <DEDUP_REMOVED lines=10> */
.L_x_62:
[----:B------:R-:W-:Y:S01]  /*68e0*/  ISETP.NE.AND P0, PT, R2, 0x1, PT ;  /* 0x000000010200780c */ /* 0x000fe20003f05270 */
[----:B0-----:R-:W-:Y:S01]  /*68f0*/  VIADD R7, R20, 0xffffffff ;  /* 0xffffffff14077836 */ /* 0x001fe20000000000 */
[----:B-1-3--:R-:W-:Y:S01]  /*6900*/  SHF.R.U64 R0, R4, R27, R5 ;  /* 0x0000001b04007219 */ /* 0x00afe20000001205 */
[----:B------:R-:W-:Y:S01]  /*6910*/  IMAD.MOV R13, RZ, RZ, -R13 ;  /* 0x000000ffff0d7224 */ /* 0x000fe200078e0a0d */
[----:B------:R-:W-:Y:S01]  /*6920*/  LOP3.LUT R5, R10, R25, RZ, 0xc0, !PT ;  /* 0x000000190a057212 */ /* 0x000fe200078ec0ff */
[----:B------:R-:W-:Y:S01]  /*6930*/  IMAD.MOV.U32 R4, RZ, RZ, 0x1 ;  /* 0x00000001ff047424 */ /* 0x000fe200078e00ff */
[----:B------:R-:W-:Y:S01]  /*6940*/  LOP3.LUT R12, R12, R7, RZ, 0xc0, !PT ;  /* 0x000000070c0c7212 */ /* 0x000fe200078ec0ff */
[----:B------:R-:W-:Y:S02]  /*6950*/  IMAD.MOV R3, RZ, RZ, -R0 ;  /* 0x000000ffff037224 */ /* 0x000fe400078e0a00 */
[----:B------:R-:W-:Y:S02]  /*6960*/  IMAD R0, R26, R0, R5 ;  /* 0x000000001a007224 */ /* 0x000fe400078e0205 */
[----:B--2---:R-:W-:-:S02]  /*6970*/  IMAD R3, R3, R30, R14 ;  /* 0x0000001e03037224 */ /* 0x004fc400078e020e */
[----:B------:R-:W-:Y:S02]  /*6980*/  @P0 IMAD R21, R15, R13, R24 ;  /* 0x0000000d0f150224 */ /* 0x000fe400078e0218 */
[----:B------:R-:W-:Y:S01]  /*6990*/  IMAD R5, R3, R20, R12 ;  /* 0x0000001403057224 */ /* 0x000fe200078e020c */
[----:B------:R-:W-:Y:S01]  /*69a0*/  PRMT R3, R4, 0x7610, R3 ;  /* 0x0000761004037816 */ /* 0x000fe20000000003 */
[----:B------:R-:W-:-:S05]  /*69b0*/  IMAD R0, R0, R31, R21 ;  /* 0x0000001f00007224 */ /* 0x000fca00078e0215 */
[----:B------:R-:W-:Y:S02]  /*69c0*/  SEL R110, R5, R0, !P0 ;  /* 0x00000000056e7207 */ /* 0x000fe40004000000 */
[----:B------:R-:W-:-:S07]  /*69d0*/  SEL R0, R0, R5, !P0 ;  /* 0x0000000500007207 */ /* 0x000fce0004000000 */
.L_x_60:
[----:B------:R-:W-:Y:S01]  /*69e0*/  LOP3.LUT P0, RZ, R3, 0xff, RZ, 0xc0, !PT ;  /* 0x000000ff03ff7812 */ /* 0x000fe2000780c0ff */
[----:B------:R-:W-:-:S12]  /*69f0*/  IMAD.MOV.U32 R109, RZ, RZ, R0 ;  /* 0x000000ffff6d7224 */ /* 0x000fd800078e0000 */
[----:B------:R-:W-:Y:S05]  /*6a00*/  @P0 BRA `(.L_x_63) ;  /* 0xffffffa800b80947 */ /* 0x000fea000383ffff */
[----:B------:R-:W-:Y:S05]  /*6a10*/  EXIT ;  /* 0x000000000000794d */ /* 0x000fea0003800000 */
.L_x_8:
[----:B0-----:R-:W-:Y:S01]  /*6a20*/  ULDC.64 UR4, c[0x0][0x650] ;  /* 0x0001940000047ab9 */ /* 0x001fe20000000a00 */
        /* <DEDUP_REMOVED lines=25> */
.L_x_65:
[----:B------:R-:W0:Y:S01]  /*6bc0*/  LDC.64 R32, c[0x0][0x640] ;  /* 0x00019000ff207b82 */ /* 0x000e220000000a00 */
[-CC-:B------:R-:W-:Y:S01]  /*6bd0*/  SHF.R.U64 R22, R14, R8.reuse, R15.reuse ;  /* 0x000000080e167219 */ /* 0x180fe2000000120f */
[----:B------:R-:W-:Y:S01]  /*6be0*/  IMAD.MOV.U32 R21, RZ, RZ, 0x1 ;  /* 0x00000001ff157424 */ /* 0x000fe200078e00ff */
[----:B------:R-:W-:Y:S02]  /*6bf0*/  SHF.R.U32.HI R7, RZ, R8, R15 ;  /* 0x00000008ff077219 */ /* 0x000fe4000001160f */
[----:B------:R-:W-:-:S03]  /*6c00*/  IADD3 R13, P0, RZ, -R22, RZ ;  /* 0x80000016ff0d7210 */ /* 0x000fc60007f1e0ff */
[----:B------:R-:W1:Y:S02]  /*6c10*/  LDC R12, c[0x0][0x618] ;  /* 0x00018600ff0c7b82 */ /* 0x000e640000000800 */
[----:B------:R-:W-:Y:S02]  /*6c20*/  IMAD.X R7, RZ, RZ, ~R7, P0 ;  /* 0x000000ffff077224 */ /* 0x000fe400000e0e07 */
[----:B------:R-:W-:-:S04]  /*6c30*/  IMAD.WIDE.U32 R10, R13, R26, R16 ;  /* 0x0000001a0d0a7225 */ /* 0x000fc800078e0010 */
[----:B------:R-:W2:Y:S01]  /*6c40*/  LDC R14, c[0x0][0x608] ;  /* 0x00018200ff0e7b82 */ /* 0x000ea20000000800 */
[----:B------:R-:W-:-:S04]  /*6c50*/  IMAD R8, R7, R26, RZ ;  /* 0x0000001a07087224 */ /* 0x000fc800078e02ff */
[----:B------:R-:W-:-:S03]  /*6c60*/  IMAD R7, R13, R27, R8 ;  /* 0x0000001b0d077224 */ /* 0x000fc600078e0208 */
[----:B------:R-:W3:Y:S01]  /*6c70*/  LDC R30, c[0x0][0x658] ;  /* 0x00019600ff1e7b82 */ /* 0x000ee20000000800 */
[----:B------:R-:W-:Y:S01]  /*6c80*/  IMAD.IADD R7, R11, 0x1, R7 ;  /* 0x000000010b077824 */ /* 0x000fe200078e0207 */
[----:B0-----:R-:W-:Y:S01]  /*6c90*/  ISETP.NE.U32.AND P0, PT, R32, RZ, PT ;  /* 0x000000ff2000720c */ /* 0x001fe20003f05070 */
[----:B------:R-:W-:-:S03]  /*6ca0*/  IMAD.MOV.U32 R11, RZ, RZ, -0x1 ;  /* 0xffffffffff0b7424 */ /* 0x000fc600078e00ff */
        /* <DEDUP_REMOVED lines=8> */
[-C--:B---3--:R-:W-:Y:S02]  /*6d30*/  SHF.L.U32 R10, R11, R30.reuse, RZ ;  /* 0x0000001e0b0a7219 */ /* 0x088fe400000006ff */
[--C-:B------:R-:W-:Y:S02]  /*6d40*/  SHF.R.U64 R28, R26, R30, R7.reuse ;  /* 0x0000001e1a1c7219 */ /* 0x100fe40000001207 */
[----:B------:R-:W-:Y:S02]  /*6d50*/  LOP3.LUT R27, RZ, R10, RZ, 0x33, !PT ;  /* 0x0000000aff1b7212 */ /* 0x000fe400078e33ff */
[----:B------:R-:W-:Y:S01]  /*6d60*/  SHF.R.U32.HI R11, RZ, R30, R7 ;  /* 0x0000001eff0b7219 */ /* 0x000fe20000011607 */
[----:B------:R-:W3:Y:S01]  /*6d70*/  LDC R29, c[0x0][0x610] ;  /* 0x00018400ff1d7b82 */ /* 0x000ee20000000800 */
[----:B------:R-:W-:Y:S01]  /*6d80*/  IMAD.MOV.U32 R10, RZ, RZ, R28 ;  /* 0x000000ffff0a7224 */ /* 0x000fe200078e001c */
[----:B------:R-:W-:Y:S06]  /*6d90*/  @!P0 BRA `(.L_x_66) ;  /* 0x0000000000288947 */ /* 0x000fec0003800000 */
        /* <DEDUP_REMOVED lines=10> */
.L_x_66:
[----:B------:R-:W-:Y:S02]  /*6e40*/  ISETP.NE.AND P0, PT, R2, 0x1, PT ;  /* 0x000000010200780c */ /* 0x000fe40003f05270 */
[----:B-1----:R-:W-:Y:S02]  /*6e50*/  SHF.R.U64 R8, R10, R8, R11 ;  /* 0x000000080a087219 */ /* 0x002fe4000000120b */
[----:B------:R-:W-:Y:S01]  /*6e60*/  SHF.L.U32 R30, R21, R30, RZ ;  /* 0x0000001e151e7219 */ /* 0x000fe200000006ff */
[----:B0-----:R-:W-:Y:S01]  /*6e70*/  VIADD R21, R23, 0xffffffff ;  /* 0xffffffff17157836 */ /* 0x001fe20000000000 */
[----:B------:R-:W-:Y:S01]  /*6e80*/  LOP3.LUT R5, R26, R27, RZ, 0xc0, !PT ;  /* 0x0000001b1a057212 */ /* 0x000fe200078ec0ff */
[----:B------:R-:W-:-:S03]  /*6e90*/  IMAD.MOV R7, RZ, RZ, -R8 ;  /* 0x000000ffff077224 */ /* 0x000fc600078e0a08 */
[----:B------:R-:W-:Y:S01]  /*6ea0*/  LOP3.LUT R21, R20, R21, RZ, 0xc0, !PT ;  /* 0x0000001514157212 */ /* 0x000fe200078ec0ff */
[----:B------:R-:W-:Y:S02]  /*6eb0*/  IMAD R5, R30, R8, R5 ;  /* 0x000000081e057224 */ /* 0x000fe400078e0205 */
[----:B------:R-:W-:Y:S02]  /*6ec0*/  @P0 IMAD R6, R9, R24, R4 ;  /* 0x0000001809060224 */ /* 0x000fe400078e0204 */
[----:B--2---:R-:W-:Y:S02]  /*6ed0*/  IMAD R4, R7, R25, R28 ;  /* 0x0000001907047224 */ /* 0x004fe400078e021c */
[----:B---3--:R-:W-:Y:S02]  /*6ee0*/  IMAD R6, R5, R29, R6 ;  /* 0x0000001d05067224 */ /* 0x008fe400078e0206 */
[----:B------:R-:W-:Y:S02]  /*6ef0*/  IMAD R21, R4, R23, R21 ;  /* 0x0000001704157224 */ /* 0x000fe400078e0215 */
[----:B------:R-:W-:-:S02]  /*6f00*/  IMAD.MOV.U32 R8, RZ, RZ, 0x1 ;  /* 0x00000001ff087424 */ /* 0x000fc400078e00ff */
[----:B------:R-:W-:Y:S01]  /*6f10*/  IMAD.MOV.U32 R7, RZ, RZ, R22 ;  /* 0x000000ffff077224 */ /* 0x000fe200078e0016 */
[----:B------:R-:W-:Y:S02]  /*6f20*/  SEL R20, R21, R6, !P0 ;  /* 0x0000000615147207 */ /* 0x000fe40004000000 */
[----:B------:R-:W-:-:S07]  /*6f30*/  SEL R21, R6, R21, !P0 ;  /* 0x0000001506157207 */ /* 0x000fce0004000000 */
.L_x_64:
[----:B------:R-:W-:-:S08]  /*6f40*/  NOP ;  /* 0x0000000000007918 */ /* 0x000fd00000000000 */
[----:B------:R-:W0:-:S00]  /*6f50*/  USETMAXREG.DEALLOC.CTAPOOL 0x28 ;  /* 0x00000028000079c8 */ /* 0x000e0000080e0500 */
[----:B0-----:R-:W-:-:S13]  /*6f60*/  ISETP.NE.AND P0, PT, R3, RZ, PT ;  /* 0x000000ff0300720c */ /* 0x001fda0003f05270 */
[----:B------:R-:W-:Y:S05]  /*6f70*/  @P0 EXIT ;  /* 0x000000000000094d */ /* 0x000fea0003800000 */
[----:B------:R-:W-:Y:S01]  /*6f80*/  LOP3.LUT P0, RZ, R8, 0xff, RZ, 0xc0, !PT ;  /* 0x000000ff08ff7812 */ /* 0x000fe2000780c0ff */
[----:B------:R-:W-:Y:S02]  /*6f90*/  IMAD.MOV.U32 R3, RZ, RZ, 0x1 ;  /* 0x00000001ff037424 */ /* 0x000fe400078e00ff */
[----:B------:R-:W-:-:S10]  /*6fa0*/  IMAD.MOV.U32 R8, RZ, RZ, RZ ;  /* 0x000000ffff087224 */ /* 0x000fd400078e00ff */
[----:B------:R-:W-:Y:S05]  /*6fb0*/  @!P0 BRA `(.L_x_67) ;  /* 0x0000000c00488947 */ /* 0x000fea0003800000 */
[----:B------:R-:W0:Y:S01]  /*6fc0*/  LDC R3, c[0x0][0x28c] ;  /* 0x0000a300ff037b82 */ /* 0x000e220000000800 */
[----:B------:R-:W1:Y:S01]  /*6fd0*/  S2R R9, SR_CgaCtaId ;  /* 0x0000000000097919 */ /* 0x000e620000008800 */
[----:B------:R-:W-:Y:S01]  /*6fe0*/  ULDC UR5, c[0x0][0x658] ;  /* 0x0001960000057ab9 */ /* 0x000fe20000000800 */
[----:B------:R-:W-:Y:S01]  /*6ff0*/  UMOV UR7, 0xffffffff ;  /* 0xffffffff00077882 */ /* 0x000fe20000000000 */
[----:B------:R-:W-:Y:S01]  /*7000*/  ULDC UR6, c[0x0][0xc] ;  /* 0x0000030000067ab9 */ /* 0x000fe20000000800 */
[----:B------:R-:W-:Y:S01]  /*7010*/  USHF.L.U32 UR8, UR7, UR5, URZ ;  /* 0x0000000507087299 */ /* 0x000fe2000800063f */
[----:B------:R-:W-:Y:S01]  /*7020*/  IMAD.MOV.U32 R12, RZ, RZ, 0x300 ;  /* 0x00000300ff0c7424 */ /* 0x000fe200078e00ff */
[----:B------:R-:W-:Y:S01]  /*7030*/  UMOV UR9, 0x1 ;  /* 0x0000000100097882 */ /* 0x000fe20000000000 */
[----:B------:R-:W-:Y:S01]  /*7040*/  ULDC UR7, c[0x0][0x10] ;  /* 0x0000040000077ab9 */ /* 0x000fe20000000800 */
[----:B------:R-:W-:Y:S01]  /*7050*/  USHF.L.U32 UR18, UR9, UR5, URZ ;  /* 0x0000000509127299 */ /* 0x000fe2000800063f */
[----:B------:R-:W-:Y:S01]  /*7060*/  BSSY B0, `(.L_x_67) ;  /* 0x00000c7000007945 */ /* 0x000fe20003800000 */
[----:B------:R-:W-:Y:S01]  /*7070*/  UIMAD.WIDE.U32 UR6, UR6, UR7, URZ ;  /* 0x00000007060672a5 */ /* 0x000fe2000f8e003f */
[----:B------:R-:W-:Y:S01]  /*7080*/  IMAD.MOV.U32 R10, RZ, RZ, 0x1 ;  /* 0x00000001ff0a7424 */ /* 0x000fe200078e00ff */
[----:B------:R-:W-:Y:S01]  /*7090*/  ULDC UR5, c[0x0][0x14] ;  /* 0x0000050000057ab9 */ /* 0x000fe20000000800 */
[----:B------:R-:W-:Y:S01]  /*70a0*/  LOP3.LUT R19, R18, 0x2, RZ, 0xfc, !PT ;  /* 0x0000000212137812 */ /* 0x000fe200078efcff */
[----:B------:R-:W-:Y:S01]  /*70b0*/  UIMAD.WIDE.U32 UR22, UR6, UR5, URZ ;  /* 0x00000005061672a5 */ /* 0x000fe2000f8e003f */
[----:B------:R-:W-:Y:S01]  /*70c0*/  IMAD.MOV.U32 R8, RZ, RZ, RZ ;  /* 0x000000ffff087224 */ /* 0x000fe200078e00ff */
[----:B------:R-:W-:Y:S01]  /*70d0*/  UIMAD UR13, UR7, UR5, URZ ;  /* 0x00000005070d72a4 */ /* 0x000fe2000f8e023f */
[----:B------:R-:W-:Y:S01]  /*70e0*/  ULDC UR4, c[0x0][0x600] ;  /* 0x0001800000047ab9 */ /* 0x000fe20000000800 */
[----:B------:R-:W-:-:S02]  /*70f0*/  ULOP3.LUT UR17, URZ, UR8, URZ, 0x33, !UPT ;  /* 0x000000083f117292 */ /* 0x000fc4000f8e333f */
[----:B------:R-:W-:Y:S01]  /*7100*/  UIADD3 UR4, UR4, -0x1, URZ ;  /* 0xffffffff04047890 */ /* 0x000fe2000fffe03f */
[----:B0-----:R-:W-:Y:S01]  /*7110*/  VIADD R3, R3, 0x1f ;  /* 0x0000001f03037836 */ /* 0x001fe20000000000 */
[----:B------:R-:W-:Y:S01]  /*7120*/  UIADD3 UR13, UR23, UR13, URZ ;  /* 0x0000000d170d7290 */ /* 0x000fe2000fffe03f */
[----:B------:R-:W-:-:S03]  /*7130*/  ULDC.64 UR24, c[0x0][0x198] ;  /* 0x0000660000187ab9 */ /* 0x000fc60000000a00 */
[----:B------:R-:W-:-:S04]  /*7140*/  SHF.R.S32.HI R4, RZ, 0x1f, R3 ;  /* 0x0000001fff047819 */ /* 0x000fc80000011403 */
[----:B------:R-:W-:Y:S01]  /*7150*/  LEA.HI R4, R4, R3, RZ, 0x5 ;  /* 0x0000000304047211 */ /* 0x000fe200078f28ff */
[----:B------:R-:W-:Y:S01]  /*7160*/  IMAD.MOV.U32 R3, RZ, RZ, 0x1 ;  /* 0x00000001ff037424 */ /* 0x000fe200078e00ff */
[----:B-1----:R-:W-:Y:S02]  /*7170*/  LOP3.LUT R9, R9, 0x1, RZ, 0xc0, !PT ;  /* 0x0000000109097812 */ /* 0x002fe400078ec0ff */
[----:B------:R-:W-:-:S03]  /*7180*/  SHF.R.S32.HI R11, RZ, 0x5, R4 ;  /* 0x00000005ff0b7819 */ /* 0x000fc60000011404 */
[----:B------:R-:W-:Y:S02]  /*7190*/  IMAD R12, R9, R12, 0x30200 ;  /* 0x00030200090c7424 */ /* 0x000fe400078e020c */
[----:B------:R-:W-:-:S07]  /*71a0*/  VIADD R13, R11, 0x1 ;  /* 0x000000010b0d7836 */ /* 0x000fce0000000000 */
.L_x_78:
[----:B------:R-:W-:-:S03]  /*71b0*/  UMOV UR5, 0xffffffff ;  /* 0xffffffff00057882 */ /* 0x000fc60000000000 */
[----:B------:R-:W-:Y:S05]  /*71c0*/  BRA.DIV UR5, `(.L_x_68) ;  /* 0x0000001605607947 */ /* 0x000fea000b800000 */
[----:B------:R-:W-:-:S13]  /*71d0*/  ELECT P6, URZ, PT ;  /* 0x00000000003f782f */ /* 0x000fda00038c0000 */
.L_x_101:
[----:B------:R-:W0:Y:S01]  /*71e0*/  LDC R4, c[0x0][0x28c] ;  /* 0x0000a300ff047b82 */ /* 0x000e220000000800 */
[----:B------:R-:W-:Y:S01]  /*71f0*/  BSSY B1, `(.L_x_69) ;  /* 0x0000039000017945 */ /* 0x000fe20003800000 */
[----:B0-----:R-:W-:-:S13]  /*7200*/  ISETP.LT.OR P6, PT, R4, 0x1, !P6 ;  /* 0x000000010400780c */ /* 0x001fda00077c1670 */
[----:B------:R-:W-:Y:S05]  /*7210*/  @P6 BRA `(.L_x_70) ;  /* 0x0000000000d86947 */ /* 0x000fea0003800000 */
[----:B------:R-:W-:Y:S02]  /*7220*/  IMAD R20, R20, 0x2, R9 ;  /* 0x0000000214147824 */ /* 0x000fe400078e0209 */
[----:B------:R-:W-:Y:S02]  /*7230*/  IMAD R21, R21, 0x180, RZ ;  /* 0x0000018015157824 */ /* 0x000fe400078e02ff */
[----:B------:R-:W-:Y:S02]  /*7240*/  IMAD.MOV.U32 R24, RZ, RZ, RZ ;  /* 0x000000ffff187224 */ /* 0x000fe400078e00ff */
[----:B------:R-:W-:Y:S02]  /*7250*/  IMAD.MOV.U32 R4, RZ, RZ, R13 ;  /* 0x000000ffff047224 */ /* 0x000fe400078e000d */
[----:B------:R-:W-:Y:S02]  /*7260*/  IMAD.MOV.U32 R5, RZ, RZ, R3 ;  /* 0x000000ffff057224 */ /* 0x000fe400078e0003 */
[----:B------:R-:W-:-:S02]  /*7270*/  IMAD.MOV.U32 R15, RZ, RZ, R8 ;  /* 0x000000ffff0f7224 */ /* 0x000fc400078e0008 */
[----:B------:R-:W-:-:S07]  /*7280*/  IMAD R20, R20, 0x18, RZ ;  /* 0x0000001814147824 */ /* 0x000fce00078e02ff */
.L_x_73:
[----:B------:R-:W0:Y:S01]  /*7290*/  S2R R23, SR_CgaCtaId ;  /* 0x0000000000177919 */ /* 0x000e220000008800 */
[----:B------:R-:W-:Y:S02]  /*72a0*/  MOV R6, 0x400 ;  /* 0x0000040000067802 */ /* 0x000fe40000000f00 */
[----:B------:R-:W-:-:S13]  /*72b0*/  ISETP.NE.AND P1, PT, R0, RZ, PT ;  /* 0x000000ff0000720c */ /* 0x000fda0003f25270 */
[----:B------:R-:W1:Y:S01]  /*72c0*/  @!P1 LDC R14, c[0x0][0x500] ;  /* 0x00014000ff0e9b82 */ /* 0x000e620000000800 */
[----:B0-----:R-:W-:Y:S02]  /*72d0*/  LEA R22, R23, R6, 0x18 ;  /* 0x0000000617167211 */ /* 0x001fe400078ec0ff */
[----:B------:R-:W-:-:S03]  /*72e0*/  SHF.L.U32 R6, R5, 0x1f, RZ ;  /* 0x0000001f05067819 */ /* 0x000fc600000006ff */
[----:B------:R-:W-:-:S04]  /*72f0*/  IMAD R23, R15, 0x8, R22 ;  /* 0x000000080f177824 */ /* 0x000fc800078e0216 */
[----:B------:R-:W0:Y:S02]  /*7300*/  SYNCS.PHASECHK.TRANS64.TRYWAIT P0, [R23+URZ+0x80], R6 ;  /* 0x00008006170075a7 */ /* 0x000e24000800017f */
[----:B01----:R-:W-:Y:S05]  /*7310*/  @!P0 BRA `(.L_x_71) ;  /* 0x00000014002c8947 */ /* 0x003fea0003800000 */
.L_x_102:
[----:B0-----:R-:W-:Y:S01]  /*7320*/  PRMT R6, R19, 0x9910, RZ ;  /* 0x0000991013067816 */ /* 0x001fe200000000ff */
[----:B------:R0:W-:Y:S03]  /*7330*/  @!P1 SYNCS.ARRIVE.TRANS64 RZ, [R23+URZ], R14 ;  /* 0x0000000e17ff99a7 */ /* 0x0001e6000800003f */
[----:B------:R-:W-:-:S13]  /*7340*/  ISETP.NE.AND P0, PT, R6, 0x2, PT ;  /* 0x000000020600780c */ /* 0x000fda0003f05270 */
[----:B0-----:R-:W-:Y:S05]  /*7350*/  @P0 BRA `(.L_x_72) ;  /* 0x0000000000040947 */ /* 0x001fea0003800000 */
[----:B------:R-:W-:Y:S01]  /*7360*/  BPT.TRAP 0x1 ;  /* 0x000000040000795c */ /* 0x000fe20000300000 */
.L_x_72:
[----:B------:R-:W-:Y:S01]  /*7370*/  IMAD R6, R15, 0x3000, R22 ;  /* 0x000030000f067824 */ /* 0x000fe200078e0216 */
[----:B------:R-:W-:Y:S01]  /*7380*/  R2UR UR19, R22 ;  /* 0x00000000161372ca */ /* 0x000fe200000e0000 */
[----:B------:R-:W-:Y:S01]  /*7390*/  VIADD R4, R4, 0xffffffff ;  /* 0xffffffff04047836 */ /* 0x000fe20000000000 */
[----:B------:R-:W-:Y:S01]  /*73a0*/  R2UR UR9, R23 ;  /* 0x00000000170972ca */ /* 0x000fe200000e0000 */
[----:B------:R-:W-:Y:S01]  /*73b0*/  UIADD3 UR6, UP0, UR24, 0xf0, URZ ;  /* 0x000000f018067890 */ /* 0x000fe2000ff1e03f */
[----:B------:R-:W-:Y:S01]  /*73c0*/  R2UR UR5, R6 ;  /* 0x00000000060572ca */ /* 0x000fe200000e0000 */
[----:B------:R-:W-:Y:S01]  /*73d0*/  IMAD R6, R15, 0x600, R12 ;  /* 0x000006000f067824 */ /* 0x000fe200078e020c */
[----:B------:R-:W-:Y:S01]  /*73e0*/  R2UR UR11, R21 ;  /* 0x00000000150b72ca */ /* 0x000fe200000e0000 */
[----:B------:R-:W-:Y:S01]  /*73f0*/  UIADD3 UR26, UP1, UR24, 0x1f0, URZ ;  /* 0x000001f0181a7890 */ /* 0x000fe2000ff3e03f */
[----:B------:R-:W-:Y:S01]  /*7400*/  R2UR UR10, R24 ;  /* 0x00000000180a72ca */ /* 0x000fe200000e0000 */
[----:B------:R-:W-:Y:S01]  /*7410*/  UIADD3.X UR7, URZ, UR25, URZ, UP0, !UPT ;  /* 0x000000193f077290 */ /* 0x000fe200087fe43f */
[----:B------:R-:W-:Y:S01]  /*7420*/  R2UR UR8, R6 ;  /* 0x00000000060872ca */ /* 0x000fe200000e0000 */
[----:B------:R-:W-:Y:S01]  /*7430*/  VIADD R15, R15, 0x1 ;  /* 0x000000010f0f7836 */ /* 0x000fe20000000000 */
[----:B------:R-:W-:Y:S01]  /*7440*/  R2UR UR12, R7 ;  /* 0x00000000070c72ca */ /* 0x000fe200000e0000 */
[----:B------:R-:W-:Y:S01]  /*7450*/  UIADD3.X UR27, URZ, UR25, URZ, UP1, !UPT ;  /* 0x000000193f1b7290 */ /* 0x000fe20008ffe43f */
[----:B------:R-:W-:Y:S01]  /*7460*/  R2UR UR20, R20 ;  /* 0x00000000141472ca */ /* 0x000fe200000e0000 */
[----:B------:R-:W-:Y:S01]  /*7470*/  UMOV UR14, 0x0 ;  /* 0x00000000000e7882 */ /* 0x000fe20000000000 */
[----:B------:R-:W-:Y:S01]  /*7480*/  ISETP.GT.AND P1, PT, R4, 0x1, PT ;  /* 0x000000010400780c */ /* 0x000fe20003f24270 */
[----:B------:R-:W-:Y:S01]  /*7490*/  UIADD3 UR16, UR5, 0x200, URZ ;  /* 0x0000020005107890 */ /* 0x000fe2000fffe03f */
[C---:B------:R-:W-:Y:S01]  /*74a0*/  ISETP.NE.AND P0, PT, R15.reuse, 0x10, PT ;  /* 0x000000100f00780c */ /* 0x040fe20003f05270 */
[----:B------:R-:W-:Y:S01]  /*74b0*/  UMOV UR15, 0x10000000 ;  /* 0x10000000000f7882 */ /* 0x000fe20000000000 */
[----:B------:R-:W-:Y:S01]  /*74c0*/  UMOV UR21, 0x30000 ;  /* 0x0003000000157882 */ /* 0x000fe20000000000 */
[----:B------:R-:W-:Y:S01]  /*74d0*/  VIADD R24, R24, 0x20 ;  /* 0x0000002018187836 */ /* 0x000fe20000000000 */
[----:B------:R-:W-:Y:S01]  /*74e0*/  SEL R6, RZ, 0x1, P0 ;  /* 0x00000001ff067807 */ /* 0x000fe20000000000 */
[----:B------:R-:W-:Y:S01]  /*74f0*/  UIADD3 UR5, UR19, UR8, URZ ;  /* 0x0000000813057290 */ /* 0x000fe2000fffe03f */
[----:B------:R-:W-:-:S02]  /*7500*/  SEL R15, R15, RZ, P0 ;  /* 0x000000ff0f0f7207 */ /* 0x000fc40000000000 */
[----:B------:R-:W-:Y:S01]  /*7510*/  UMOV UR8, UR16 ;  /* 0x0000001000087c82 */ /* 0x000fe20008000000 */
[----:B------:R-:W-:Y:S01]  /*7520*/  LOP3.LUT R5, R5, R6, RZ, 0x3c, !PT ;  /* 0x0000000605057212 */ /* 0x000fe200078e3cff */
[----:B------:R0:W-:Y:S02]  /*7530*/  UTMALDG.3D [UR8], [UR6], desc[UR14] ;  /* 0x00000e08060075b4 */ /* 0x0001e40008011000 */
[----:B0-----:R-:W-:Y:S01]  /*7540*/  UMOV UR11, UR20 ;  /* 0x00000014000b7c82 */ /* 0x001fe20008000000 */
[----:B------:R-:W-:Y:S02]  /*7550*/  UMOV UR8, UR5 ;  /* 0x0000000500087c82 */ /* 0x000fe40008000000 */
[----:B------:R0:W-:Y:S02]  /*7560*/  UTMALDG.3D.MULTICAST [UR8], [UR26], UR21, desc[UR14] ;  /* 0x00000e081a0073b4 */ /* 0x0001e40008011815 */
[----:B0-----:R-:W-:Y:S05]  /*7570*/  @P1 BRA `(.L_x_73) ;  /* 0xfffffffc00441947 */ /* 0x001fea000383ffff */
.L_x_70:
[----:B------:R-:W-:Y:S05]  /*7580*/  BSYNC B1 ;  /* 0x0000000000017941 */ /* 0x000fea0003800000 */
.L_x_69:
[----:B------:R-:W-:Y:S01]  /*7590*/  LOP3.LUT P1, RZ, R10, 0xff, RZ, 0xc0, !PT ;  /* 0x000000ff0aff7812 */ /* 0x000fe2000782c0ff */
[----:B------:R-:W-:Y:S01]  /*75a0*/  IMAD.IADD R8, R11, 0x1, R8 ;  /* 0x000000010b087824 */ /* 0x000fe200078e0208 */
[----:B------:R-:W-:Y:S01]  /*75b0*/  IADD3 R16, P2, R16, UR22, RZ ;  /* 0x0000001610107c10 */ /* 0x000fe2000ff5e0ff */
[----:B------:R-:W-:Y:S01]  /*75c0*/  ULDC.64 UR6, c[0x0][0x650] ;  /* 0x0001940000067ab9 */ /* 0x000fe20000000a00 */
[----:B------:R-:W-:Y:S01]  /*75d0*/  BSSY B1, `(.L_x_74) ;  /* 0x000006d000017945 */ /* 0x000fe20003800000 */
[----:B------:R-:W-:Y:S01]  /*75e0*/  IMAD.MOV.U32 R21, RZ, RZ, -0x1 ;  /* 0xffffffffff157424 */ /* 0x000fe200078e00ff */
[----:B------:R-:W-:Y:S01]  /*75f0*/  SHF.R.U32.HI R4, RZ, 0x4, R8 ;  /* 0x00000004ff047819 */ /* 0x000fe20000011608 */
[----:B------:R-:W-:Y:S01]  /*7600*/  IMAD.MOV.U32 R20, RZ, RZ, -0x1 ;  /* 0xffffffffff147424 */ /* 0x000fe200078e00ff */
[----:B------:R-:W-:Y:S01]  /*7610*/  ISETP.GT.U32.AND P0, PT, R8, 0xf, PT ;  /* 0x0000000f0800780c */ /* 0x000fe20003f04070 */
[----:B------:R-:W-:Y:S01]  /*7620*/  IMAD.MOV.U32 R7, RZ, RZ, -0x1 ;  /* 0xffffffffff077424 */ /* 0x000fe200078e00ff */
[----:B------:R-:W-:-:S02]  /*7630*/  LOP3.LUT R4, R4, 0x1, RZ, 0xc0, !PT ;  /* 0x0000000104047812 */ /* 0x000fc400078ec0ff */
[----:B------:R-:W-:Y:S01]  /*7640*/  ISETP.LT.U32.AND P0, PT, R11, 0x10, P0 ;  /* 0x000000100b00780c */ /* 0x000fe20000701070 */
[----:B------:R-:W0:Y:S01]  /*7650*/  @P1 S2R R6, SR_CgaCtaId ;  /* 0x0000000000061919 */ /* 0x000e220000008800 */
[----:B------:R-:W-:Y:S02]  /*7660*/  @P1 MOV R5, 0x400 ;  /* 0x0000040000051802 */ /* 0x000fe40000000f00 */
[----:B------:R-:W-:Y:S02]  /*7670*/  IADD3.X R17, R17, UR13, RZ, P2, !PT ;  /* 0x0000000d11117c10 */ /* 0x000fe400097fe4ff */
[----:B------:R-:W-:Y:S02]  /*7680*/  ISETP.GE.U32.AND P2, PT, R16, UR6, PT ;  /* 0x0000000610007c0c */ /* 0x000fe4000bf46070 */
[----:B------:R-:W-:Y:S02]  /*7690*/  LOP3.LUT R8, R8, 0xf, RZ, 0xc0, !PT ;  /* 0x0000000f08087812 */ /* 0x000fe400078ec0ff */
[----:B------:R-:W-:-:S02]  /*76a0*/  PRMT R10, RZ, 0x7610, R10 ;  /* 0x00007610ff0a7816 */ /* 0x000fc4000000000a */
[----:B0-----:R-:W-:-:S04]  /*76b0*/  @P1 LEA R5, R6, R5, 0x18 ;  /* 0x0000000506051211 */ /* 0x001fc800078ec0ff */
[----:B------:R0:W-:Y:S01]  /*76c0*/  @P1 SYNCS.ARRIVE.TRANS64.A1T0 RZ, [R5+URZ+0x118], RZ ;  /* 0x000118ff05ff19a7 */ /* 0x0001e2000810003f */
[----:B------:R-:W-:Y:S02]  /*76d0*/  ISETP.NE.U32.AND P1, PT, R4, 0x1, PT ;  /* 0x000000010400780c */ /* 0x000fe40003f25070 */
[----:B------:R-:W-:Y:S02]  /*76e0*/  SEL R4, RZ, 0x1, !P0 ;  /* 0x00000001ff047807 */ /* 0x000fe40004000000 */
[----:B------:R-:W-:Y:S02]  /*76f0*/  ISETP.GE.U32.AND.EX P0, PT, R17, UR7, PT, P2 ;  /* 0x0000000711007c0c */ /* 0x000fe4000bf06120 */
[----:B------:R-:W-:-:S04]  /*7700*/  ISETP.GT.U32.AND P1, PT, R11, 0xf, !P1 ;  /* 0x0000000f0b00780c */ /* 0x000fc80004f24070 */
[----:B0-----:R-:W-:-:S04]  /*7710*/  SEL R5, RZ, 0x1, !P1 ;  /* 0x00000001ff057807 */ /* 0x001fc80004800000 */
[--C-:B------:R-:W-:Y:S02]  /*7720*/  LOP3.LUT R3, R5, R3, R4.reuse, 0x96, !PT ;  /* 0x0000000305037212 */ /* 0x100fe400078e9604 */
[----:B------:R-:W-:Y:S01]  /*7730*/  PRMT R4, RZ, 0x7610, R4 ;  /* 0x00007610ff047816 */ /* 0x000fe20000000004 */
[----:B------:R-:W-:Y:S06]  /*7740*/  @P0 BRA `(.L_x_75) ;  /* 0x0000000400540947 */ /* 0x000fec0003800000 */
[----:B------:R-:W0:Y:S01]  /*7750*/  S2R R15, SR_CTAID.X ;  /* 0x00000000000f7919 */ /* 0x000e220000002500 */
[----:B------:R-:W-:Y:S01]  /*7760*/  ULDC.64 UR6, c[0x0][0x628] ;  /* 0x00018a0000067ab9 */ /* 0x000fe20000000a00 */
[----:B------:R-:W-:Y:S01]  /*7770*/  ULDC UR8, c[0x0][0x630] ;  /* 0x00018c0000087ab9 */ /* 0x000fe20000000800 */
[----:B------:R-:W-:Y:S01]  /*7780*/  ISETP.NE.U32.AND P0, PT, RZ, UR6, PT ;  /* 0x00000006ff007c0c */ /* 0x000fe2000bf05070 */
[----:B------:R-:W1:Y:S01]  /*7790*/  S2R R20, SR_CTAID.Y ;  /* 0x0000000000147919 */ /* 0x000e620000002600 */
[----:B------:R-:W-:Y:S01]  /*77a0*/  ULDC UR9, c[0x0][0x150] ;  /* 0x0000540000097ab9 */ /* 0x000fe20000000800 */
[----:B------:R-:W-:Y:S01]  /*77b0*/  IMAD.MOV.U32 R4, RZ, RZ, R16 ;  /* 0x000000ffff047224 */ /* 0x000fe200078e0010 */
[----:B------:R-:W-:Y:S01]  /*77c0*/  ISETP.NE.AND.EX P0, PT, RZ, UR7, PT, P0 ;  /* 0x00000007ff007c0c */ /* 0x000fe2000bf05300 */
[----:B------:R-:W-:Y:S01]  /*77d0*/  IMAD.MOV.U32 R5, RZ, RZ, R17 ;  /* 0x000000ffff057224 */ /* 0x000fe200078e0011 */
[----:B0-----:R-:W-:-:S11]  /*77e0*/  I2FP.F32.U32 R22, R15 ;  /* 0x0000000f00167245 */ /* 0x001fd60000201000 */
[----:B------:R-:W-:Y:S05]  /*77f0*/  @!P0 BRA `(.L_x_76) ;  /* 0x0000000000288947 */ /* 0x000fea0003800000 */
[----:B------:R-:W-:Y:S02]  /*7800*/  ULDC UR5, c[0x0][0x634] ;  /* 0x00018d0000057ab9 */ /* 0x000fe40000000800 */
[----:B------:R-:W-:-:S05]  /*7810*/  IADD3 R5, P0, R16, UR5, RZ ;  /* 0x0000000510057c10 */ /* 0x000fca000ff1e0ff */
[----:B------:R-:W-:-:S04]  /*7820*/  IMAD.X R21, RZ, RZ, R17, P0 ;  /* 0x000000ffff157224 */ /* 0x000fc800000e0611 */
[----:B------:R-:W-:-:S04]  /*7830*/  IMAD.WIDE.U32 R6, R21, UR6, RZ ;  /* 0x0000000615067c25 */ /* 0x000fc8000f8e00ff */
[----:B------:R-:W-:-:S04]  /*7840*/  IMAD.WIDE.U32 R6, P0, R5, UR7, R6 ;  /* 0x0000000705067c25 */ /* 0x000fc8000f800006 */
[----:B------:R-:W-:-:S04]  /*7850*/  IMAD.WIDE.U32 R4, R5, UR6, RZ ;  /* 0x0000000605047c25 */ /* 0x000fc8000f8e00ff */
[----:B------:R-:W-:Y:S01]  /*7860*/  IMAD.MOV.U32 R4, RZ, RZ, R7 ;  /* 0x000000ffff047224 */ /* 0x000fe200078e0007 */
[----:B------:R-:W-:Y:S01]  /*7870*/  IADD3 RZ, P1, R5, R6, RZ ;  /* 0x0000000605ff7210 */ /* 0x000fe20007f3e0ff */
[----:B------:R-:W-:-:S04]  /*7880*/  IMAD.X R5, RZ, RZ, RZ, P0 ;  /* 0x000000ffff057224 */ /* 0x000fc800000e06ff */
[----:B------:R-:W-:-:S08]  /*7890*/  IMAD.WIDE.U32.X R4, R21, UR7, R4, P1 ;  /* 0x0000000715047c25 */ /* 0x000fd000088e0404 */
.L_x_76:
[--C-:B------:R-:W-:Y:S01]  /*78a0*/  SHF.R.U64 R14, R4, UR8, R5.reuse ;  /* 0x00000008040e7c19 */ /* 0x100fe20008001205 */
[----:B------:R-:W-:Y:S01]  /*78b0*/  FMUL R22, R22, UR9 ;  /* 0x0000000916167c20 */ /* 0x000fe20008400000 */
[----:B------:R-:W-:Y:S01]  /*78c0*/  SHF.R.U32.HI R4, RZ, UR8, R5 ;  /* 0x00000008ff047c19 */ /* 0x000fe20008011605 */
[----:B------:R-:W0:Y:S01]  /*78d0*/  LDC R6, c[0x0][0x144] ;  /* 0x00005100ff067b82 */ /* 0x000e220000000800 */
[----:B------:R-:W-:Y:S01]  /*78e0*/  IADD3 R5, P0, RZ, -R14, RZ ;  /* 0x8000000eff057210 */ /* 0x000fe20007f1e0ff */
[----:B------:R-:W-:Y:S01]  /*78f0*/  ULDC UR5, c[0x0][0x154] ;  /* 0x0000550000057ab9 */ /* 0x000fe20000000800 */
[----:B-1----:R-:W-:Y:S01]  /*7900*/  I2FP.F32.U32 R7, R20 ;  /* 0x0000001400077245 */ /* 0x002fe20000201000 */
[----:B------:R-:W1:Y:S01]  /*7910*/  F2I.U32.TRUNC.NTZ R22, R22 ;  /* 0x0000001600167305 */ /* 0x000e62000020f000 */
[----:B------:R-:W-:Y:S01]  /*7920*/  ULDC.64 UR6, c[0x0][0x620] ;  /* 0x0001880000067ab9 */ /* 0x000fe20000000a00 */
[----:B------:R-:W-:Y:S01]  /*7930*/  IMAD.X R4, RZ, RZ, ~R4, P0 ;  /* 0x000000ffff047224 */ /* 0x000fe200000e0e04 */
[----:B------:R-:W-:Y:S01]  /*7940*/  ISETP.NE.AND P2, PT, R2, 0x1, PT ;  /* 0x000000010200780c */ /* 0x000fe20003f45270 */
[----:B------:R-:W-:Y:S01]  /*7950*/  FMUL R23, R7, UR5 ;  /* 0x0000000507177c20 */ /* 0x000fe20008400000 */
[----:B------:R-:W2:Y:S01]  /*7960*/  LDC R25, c[0x0][0x148] ;  /* 0x00005200ff197b82 */ /* 0x000ea20000000800 */
[----:B------:R-:W-:Y:S01]  /*7970*/  IMAD R4, R4, UR6, RZ ;  /* 0x0000000604047c24 */ /* 0x000fe2000f8e02ff */
[----:B------:R-:W-:-:S03]  /*7980*/  ULDC UR5, c[0x0][0x618] ;  /* 0x0001860000057ab9 */ /* 0x000fc60000000800 */
[----:B------:R-:W3:Y:S01]  /*7990*/  F2I.U32.TRUNC.NTZ R23, R23 ;  /* 0x0000001700177305 */ /* 0x000ee2000020f000 */
[C---:B------:R-:W-:Y:S02]  /*79a0*/  IMAD R7, R5.reuse, UR7, R4 ;  /* 0x0000000705077c24 */ /* 0x040fe4000f8e0204 */
[----:B------:R-:W-:Y:S01]  /*79b0*/  IMAD.WIDE.U32 R4, R5, UR6, R16 ;  /* 0x0000000605047c25 */ /* 0x000fe2000f8e0010 */
[----:B------:R-:W-:Y:S02]  /*79c0*/  ULDC.64 UR6, c[0x0][0x640] ;  /* 0x0001900000067ab9 */ /* 0x000fe40000000a00 */
[----:B------:R-:W-:Y:S01]  /*79d0*/  ISETP.NE.U32.AND P0, PT, RZ, UR6, PT ;  /* 0x00000006ff007c0c */ /* 0x000fe2000bf05070 */
[----:B------:R-:W-:Y:S02]  /*79e0*/  IMAD.IADD R5, R5, 0x1, R7 ;  /* 0x0000000105057824 */ /* 0x000fe400078e0207 */
[----:B-1----:R-:W-:Y:S01]  /*79f0*/  IMAD.MOV R22, RZ, RZ, -R22 ;  /* 0x000000ffff167224 */ /* 0x002fe200078e0a16 */
[----:B------:R-:W-:-:S02]  /*7a00*/  ISETP.NE.AND.EX P0, PT, RZ, UR7, PT, P0 ;  /* 0x00000007ff007c0c */ /* 0x000fc4000bf05300 */
[----:B------:R-:W-:Y:S01]  /*7a10*/  SHF.R.U64 R21, R4, UR5, R5 ;  /* 0x0000000504157c19 */ /* 0x000fe20008001205 */
[----:B0-----:R-:W-:Y:S01]  /*7a20*/  IMAD R15, R6, R22, R15 ;  /* 0x00000016060f7224 */ /* 0x001fe200078e020f */
[----:B------:R-:W-:Y:S01]  /*7a30*/  SHF.R.U32.HI R4, RZ, UR5, R5 ;  /* 0x00000005ff047c19 */ /* 0x000fe20008011605 */
[----:B------:R-:W-:Y:S01]  /*7a40*/  ULDC UR5, c[0x0][0x608] ;  /* 0x0001820000057ab9 */ /* 0x000fe20000000800 */
[----:B---3--:R-:W-:Y:S02]  /*7a50*/  IMAD.MOV R6, RZ, RZ, -R23 ;  /* 0x000000ffff067224 */ /* 0x008fe400078e0a17 */
[--C-:B------:R-:W-:Y:S02]  /*7a60*/  SHF.R.U64 R22, R21, UR5, R4.reuse ;  /* 0x0000000515167c19 */ /* 0x100fe40008001204 */
[----:B------:R-:W-:Y:S01]  /*7a70*/  SHF.R.U32.HI R5, RZ, UR5, R4 ;  /* 0x00000005ff057c19 */ /* 0x000fe20008011604 */
[----:B------:R-:W-:Y:S01]  /*7a80*/  ULDC UR5, c[0x0][0x658] ;  /* 0x0001960000057ab9 */ /* 0x000fe20000000800 */
[----:B--2---:R-:W-:-:S02]  /*7a90*/  @P2 IMAD R15, R25, R6, R20 ;  /* 0x00000006190f2224 */ /* 0x004fc400078e0214 */
[--C-:B------:R-:W-:Y:S02]  /*7aa0*/  SHF.R.U64 R20, R22, UR5, R5.reuse ;  /* 0x0000000516147c19 */ /* 0x100fe40008001205 */
[----:B------:R-:W-:-:S03]  /*7ab0*/  SHF.R.U32.HI R23, RZ, UR5, R5 ;  /* 0x00000005ff177c19 */ /* 0x000fc60008011605 */
[----:B------:R-:W-:Y:S02]  /*7ac0*/  IMAD.MOV.U32 R6, RZ, RZ, R20 ;  /* 0x000000ffff067224 */ /* 0x000fe400078e0014 */
[----:B------:R-:W-:Y:S01]  /*7ad0*/  IMAD.MOV.U32 R5, RZ, RZ, R23 ;  /* 0x000000ffff057224 */ /* 0x000fe200078e0017 */
[----:B------:R-:W-:Y:S06]  /*7ae0*/  @!P0 BRA `(.L_x_77) ;  /* 0x00000000002c8947 */ /* 0x000fec0003800000 */
        /* <DEDUP_REMOVED lines=9> */
[----:B------:R-:W-:-:S04]  /*7b80*/  IMAD.WIDE.U32.X R4, R23, UR7, R4, P1 ;  /* 0x0000000717047c25 */ /* 0x000fc800088e0404 */
[----:B------:R-:W-:-:S07]  /*7b90*/  IMAD.MOV.U32 R6, RZ, RZ, R4 ;  /* 0x000000ffff067224 */ /* 0x000fce00078e0004 */
.L_x_77:
[----:B------:R-:W-:Y:S01]  /*7ba0*/  ULDC UR5, c[0x0][0x648] ;  /* 0x0001920000057ab9 */ /* 0x000fe20000000800 */
[----:B------:R-:W-:Y:S01]  /*7bb0*/  LOP3.LUT R4, R22, UR17, RZ, 0xc0, !PT ;  /* 0x0000001116047c12 */ /* 0x000fe2000f8ec0ff */
[----:B------:R-:W-:Y:S01]  /*7bc0*/  ULDC UR6, c[0x0][0x610] ;  /* 0x0001840000067ab9 */ /* 0x000fe20000000800 */
[----:B------:R-:W-:Y:S01]  /*7bd0*/  SHF.R.U64 R5, R6, UR5, R5 ;  /* 0x0000000506057c19 */ /* 0x000fe20008001205 */
[----:B------:R-:W-:Y:S01]  /*7be0*/  ULDC UR5, c[0x0][0x638] ;  /* 0x00018e0000057ab9 */ /* 0x000fe20000000800 */
[----:B------:R-:W-:-:S03]  /*7bf0*/  LOP3.LUT R21, R21, UR4, RZ, 0xc0, !PT ;  /* 0x0000000415157c12 */ /* 0x000fc6000f8ec0ff */
[----:B------:R-:W-:Y:S02]  /*7c00*/  IMAD.MOV R7, RZ, RZ, -R5 ;  /* 0x000000ffff077224 */ /* 0x000fe400078e0a05 */
[----:B------:R-:W-:Y:S02]  /*7c10*/  IMAD R4, R5, UR18, R4 ;  /* 0x0000001205047c24 */ /* 0x000fe4000f8e0204 */
[----:B------:R-:W-:Y:S01]  /*7c20*/  IMAD R20, R7, UR5, R20 ;  /* 0x0000000507147c24 */ /* 0x000fe2000f8e0214 */
[----:B------:R-:W-:Y:S01]  /*7c30*/  ULDC UR5, c[0x0][0x600] ;  /* 0x0001800000057ab9 */ /* 0x000fe20000000800 */
[----:B------:R-:W-:Y:S02]  /*7c40*/  IMAD R15, R4, UR6, R15 ;  /* 0x00000006040f7c24 */ /* 0x000fe4000f8e020f */
[----:B------:R-:W-:Y:S02]  /*7c50*/  IMAD R6, R20, UR5, R21 ;  /* 0x0000000514067c24 */ /* 0x000fe4000f8e0215 */
[----:B------:R-:W-:-:S02]  /*7c60*/  IMAD.MOV.U32 R4, RZ, RZ, 0x1 ;  /* 0x00000001ff047424 */ /* 0x000fc400078e00ff */
[----:B------:R-:W-:Y:S01]  /*7c70*/  IMAD.MOV.U32 R7, RZ, RZ, R14 ;  /* 0x000000ffff077224 */ /* 0x000fe200078e000e */
[----:B------:R-:W-:Y:S02]  /*7c80*/  SEL R20, R6, R15, !P2 ;  /* 0x0000000f06147207 */ /* 0x000fe40005000000 */
[----:B------:R-:W-:-:S07]  /*7c90*/  SEL R21, R15, R6, !P2 ;  /* 0x000000060f157207 */ /* 0x000fce0005000000 */
.L_x_75:
[----:B------:R-:W-:Y:S05]  /*7ca0*/  BSYNC B1 ;  /* 0x0000000000017941 */ /* 0x000fea0003800000 */
.L_x_74:
[----:B------:R-:W-:-:S13]  /*7cb0*/  LOP3.LUT P0, RZ, R4, 0xff, RZ, 0xc0, !PT ;  /* 0x000000ff04ff7812 */ /* 0x000fda000780c0ff */
[----:B------:R-:W-:Y:S05]  /*7cc0*/  @P0 BRA `(.L_x_78) ;  /* 0xfffffff400380947 */ /* 0x000fea000383ffff */
[----:B------:R-:W-:Y:S05]  /*7cd0*/  BSYNC B0 ;  /* 0x0000000000007941 */ /* 0x000fea0003800000 */
.L_x_67:
[----:B------:R-:W-:-:S03]  /*7ce0*/  UMOV UR5, 0xffffffff ;  /* 0xffffffff00057882 */ /* 0x000fc60000000000 */
[----:B------:R-:W-:Y:S05]  /*7cf0*/  BRA.DIV UR5, `(.L_x_79) ;  /* 0x0000000a05c87947 */ /* 0x000fea000b800000 */
[----:B------:R-:W-:-:S13]  /*7d00*/  ELECT P6, URZ, PT ;  /* 0x00000000003f782f */ /* 0x000fda00038c0000 */
.L_x_105:
[----:B------:R-:W-:Y:S04]  /*7d10*/  BSSY B0, `(.L_x_80) ;  /* 0x0000097000007945 */ /* 0x000fe80003800000 */
[----:B------:R-:W-:Y:S05]  /*7d20*/  @!P6 BRA `(.L_x_81) ;  /* 0x000000080054e947 */ /* 0x000fea0003800000 */
[----:B------:R-:W-:-:S04]  /*7d30*/  LOP3.LUT R18, R18, 0x2, RZ, 0xfc, !PT ;  /* 0x0000000212127812 */ /* 0x000fc800078efcff */
[----:B------:R-:W-:-:S13]  /*7d40*/  ISETP.NE.AND P0, PT, R18, 0x3, PT ;  /* 0x000000031200780c */ /* 0x000fda0003f05270 */
[----:B------:R-:W-:Y:S05]  /*7d50*/  @!P0 BRA `(.L_x_82) ;  /* 0x0000000000048947 */ /* 0x000fea0003800000 */
[----:B------:R-:W-:Y:S01]  /*7d60*/  BPT.TRAP 0x1 ;  /* 0x000000040000795c */ /* 0x000fe20000300000 */
.L_x_82:
[----:B------:R-:W0:Y:S01]  /*7d70*/  S2R R5, SR_CgaCtaId ;  /* 0x0000000000057919 */ /* 0x000e220000008800 */
[----:B------:R-:W-:Y:S02]  /*7d80*/  MOV R0, 0x400 ;  /* 0x0000040000007802 */ /* 0x000fe40000000f00 */
[----:B------:R-:W-:Y:S02]  /*7d90*/  SHF.L.U32 R2, R3, 0x1f, RZ ;  /* 0x0000001f03027819 */ /* 0x000fe400000006ff */
[----:B0-----:R-:W-:-:S05]  /*7da0*/  LEA R5, R5, R0, 0x18 ;  /* 0x0000000005057211 */ /* 0x001fca00078ec0ff */
[----:B------:R-:W-:-:S04]  /*7db0*/  VIADD R5, R5, 0x80 ;  /* 0x0000008005057836 */ /* 0x000fc80000000000 */
[C---:B------:R-:W-:Y:S02]  /*7dc0*/  IMAD R7, R8.reuse, 0x8, R5 ;  /* 0x0000000808077824 */ /* 0x040fe400078e0205 */
[----:B------:R-:W-:Y:S02]  /*7dd0*/  VIADD R8, R8, 0x1 ;  /* 0x0000000108087836 */ /* 0x000fe40000000000 */
[----:B------:R-:W0:Y:S03]  /*7de0*/  SYNCS.PHASECHK.TRANS64.TRYWAIT P0, [R7+URZ], R2 ;  /* 0x00000002070075a7 */ /* 0x000e26000800017f */
[----:B------:R-:W-:-:S04]  /*7df0*/  ISETP.NE.AND P1, PT, R8, 0x10, PT ;  /* 0x000000100800780c */ /* 0x000fc80003f25270 */
[----:B------:R-:W-:Y:S02]  /*7e00*/  SEL R0, RZ, 0x1, P1 ;  /* 0x00000001ff007807 */ /* 0x000fe40000800000 */
[----:B------:R-:W-:Y:S02]  /*7e10*/  SEL R8, R8, RZ, P1 ;  /* 0x000000ff08087207 */ /* 0x000fe40000800000 */
[----:B------:R-:W-:-:S03]  /*7e20*/  LOP3.LUT R9, R3, R0, RZ, 0x3c, !PT ;  /* 0x0000000003097212 */ /* 0x000fc600078e3cff */
[----:B------:R-:W-:Y:S01]  /*7e30*/  IMAD R6, R8, 0x8, R5 ;  /* 0x0000000808067824 */ /* 0x000fe200078e0205 */
[----:B------:R-:W-:Y:S01]  /*7e40*/  SHF.L.U32 R3, R9, 0x1f, RZ ;  /* 0x0000001f09037819 */ /* 0x000fe200000006ff */
[----:B0-----:R-:W-:Y:S06]  /*7e50*/  @!P0 BRA `(.L_x_83) ;  /* 0x0000000800908947 */ /* 0x001fec0003800000 */
.L_x_106:
[----:B------:R-:W1:Y:S01]  /*7e60*/  SYNCS.PHASECHK.TRANS64.TRYWAIT P0, [R6+URZ], R3 ;  /* 0x00000003060075a7 */ /* 0x000e62000800017f */
[----:B------:R-:W-:-:S05]  /*7e70*/  VIADD R0, R8, 0x1 ;  /* 0x0000000108007836 */ /* 0x000fca0000000000 */
[----:B------:R-:W-:-:S04]  /*7e80*/  ISETP.NE.AND P1, PT, R0, 0x10, PT ;  /* 0x000000100000780c */ /* 0x000fc80003f25270 */
[----:B0-----:R-:W-:Y:S02]  /*7e90*/  SEL R2, RZ, 0x1, P1 ;  /* 0x00000001ff027807 */ /* 0x001fe40000800000 */
[----:B------:R-:W-:Y:S02]  /*7ea0*/  SEL R0, R0, RZ, P1 ;  /* 0x000000ff00007207 */ /* 0x000fe40000800000 */
[----:B------:R-:W-:-:S03]  /*7eb0*/  LOP3.LUT R9, R9, R2, RZ, 0x3c, !PT ;  /* 0x0000000209097212 */ /* 0x000fc600078e3cff */
[----:B------:R-:W-:Y:S01]  /*7ec0*/  IMAD R7, R0, 0x8, R5 ;  /* 0x0000000800077824 */ /* 0x000fe200078e0205 */
[----:B------:R-:W-:Y:S01]  /*7ed0*/  SHF.L.U32 R4, R9, 0x1f, RZ ;  /* 0x0000001f09047819 */ /* 0x000fe200000006ff */
[----:B-1----:R-:W-:Y:S06]  /*7ee0*/  @!P0 BRA `(.L_x_84) ;  /* 0x0000000800808947 */ /* 0x002fec0003800000 */
.L_x_107:
[----:B------:R-:W1:Y:S01]  /*7ef0*/  SYNCS.PHASECHK.TRANS64.TRYWAIT P0, [R7+URZ], R4 ;  /* 0x00000004070075a7 */ /* 0x000e62000800017f */
[----:B------:R-:W-:-:S05]  /*7f00*/  VIADD R0, R0, 0x1 ;  /* 0x0000000100007836 */ /* 0x000fca0000000000 */
[----:B------:R-:W-:-:S04]  /*7f10*/  ISETP.NE.AND P1, PT, R0, 0x10, PT ;  /* 0x000000100000780c */ /* 0x000fc80003f25270 */
[----:B------:R-:W-:Y:S02]  /*7f20*/  SEL R2, RZ, 0x1, P1 ;  /* 0x00000001ff027807 */ /* 0x000fe40000800000 */
[----:B------:R-:W-:Y:S02]  /*7f30*/  SEL R0, R0, RZ, P1 ;  /* 0x000000ff00007207 */ /* 0x000fe40000800000 */
[----:B------:R-:W-:-:S03]  /*7f40*/  LOP3.LUT R9, R9, R2, RZ, 0x3c, !PT ;  /* 0x0000000209097212 */ /* 0x000fc600078e3cff */
[----:B0-----:R-:W-:Y:S01]  /*7f50*/  IMAD R6, R0, 0x8, R5 ;  /* 0x0000000800067824 */ /* 0x001fe200078e0205 */
[----:B------:R-:W-:Y:S01]  /*7f60*/  SHF.L.U32 R3, R9, 0x1f, RZ ;  /* 0x0000001f09037819 */ /* 0x000fe200000006ff */
[----:B-1----:R-:W-:Y:S06]  /*7f70*/  @!P0 BRA `(.L_x_85) ;  /* 0x0000000800708947 */ /* 0x002fec0003800000 */
.L_x_108:
        /* <DEDUP_REMOVED lines=9> */
.L_x_109:
        /* <DEDUP_REMOVED lines=9> */
.L_x_110:
        /* <DEDUP_REMOVED lines=9> */
.L_x_111:
        /* <DEDUP_REMOVED lines=9> */
.L_x_112:
        /* <DEDUP_REMOVED lines=9> */
.L_x_113:
        /* <DEDUP_REMOVED lines=9> */
.L_x_114:
        /* <DEDUP_REMOVED lines=9> */
.L_x_115:
        /* <DEDUP_REMOVED lines=9> */
.L_x_116:
        /* <DEDUP_REMOVED lines=9> */
.L_x_117:
        /* <DEDUP_REMOVED lines=9> */
.L_x_118:
        /* <DEDUP_REMOVED lines=9> */
.L_x_119:
[----:B------:R-:W1:Y:S01]  /*85b0*/  SYNCS.PHASECHK.TRANS64.TRYWAIT P0, [R7+URZ], R4 ;  /* 0x00000004070075a7 */ /* 0x000e62000800017f */
[----:B------:R-:W-:-:S05]  /*85c0*/  VIADD R0, R0, 0x1 ;  /* 0x0000000100007836 */ /* 0x000fca0000000000 */
[----:B------:R-:W-:-:S04]  /*85d0*/  ISETP.NE.AND P1, PT, R0, 0x10, PT ;  /* 0x000000100000780c */ /* 0x000fc80003f25270 */
[----:B------:R-:W-:Y:S02]  /*85e0*/  SEL R2, RZ, 0x1, P1 ;  /* 0x00000001ff027807 */ /* 0x000fe40000800000 */
[----:B------:R-:W-:Y:S02]  /*85f0*/  SEL R0, R0, RZ, P1 ;  /* 0x000000ff00007207 */ /* 0x000fe40000800000 */
[----:B------:R-:W-:Y:S01]  /*8600*/  LOP3.LUT R2, R9, R2, RZ, 0x3c, !PT ;  /* 0x0000000209027212 */ /* 0x000fe200078e3cff */
[----:B-1----:R-:W-:Y:S06]  /*8610*/  @!P0 BRA `(.L_x_97) ;  /* 0x0000000400b88947 */ /* 0x002fec0003800000 */
.L_x_120:
[----:B------:R-:W-:Y:S01]  /*8620*/  IMAD R5, R0, 0x8, R5 ;  /* 0x0000000800057824 */ /* 0x000fe200078e0205 */
[----:B------:R-:W-:-:S07]  /*8630*/  SHF.L.U32 R0, R2, 0x1f, RZ ;  /* 0x0000001f02007819 */ /* 0x000fce00000006ff */
.L_x_98:
[----:B--2---:R2:W3:Y:S02]  /*8640*/  SYNCS.PHASECHK.TRANS64.TRYWAIT P0, [R5+URZ], R0 ;  /* 0x00000000050075a7 */ /* 0x0044e4000800017f */
[----:B---3--:R-:W-:Y:S05]  /*8650*/  @!P0 NANOSLEEP.SYNCS 0x989680 ;  /* 0x009896800000895d */ /* 0x008fea0003900000 */
[----:B------:R-:W3:Y:S02]  /*8660*/  @!P0 SYNCS.PHASECHK.TRANS64 P0, [R5+URZ], R0 ;  /* 0x00000000050085a7 */ /* 0x000ee4000800007f */
[----:B---3--:R-:W-:Y:S05]  /*8670*/  @!P0 BRA `(.L_x_98) ;  /* 0xfffffffc00f08947 */ /* 0x008fea000383ffff */
.L_x_81:
[----:B------:R-:W-:Y:S05]  /*8680*/  BSYNC B0 ;  /* 0x0000000000007941 */ /* 0x000fea0003800000 */
.L_x_80:
[----:B------:R-:W-:Y:S05]  /*8690*/  EXIT ;  /* 0x000000000000794d */ /* 0x000fea0003800000 */
.L_x_22:
[----:B-1----:R1:W2:Y:S02]  /*86a0*/  SYNCS.PHASECHK.TRANS64.TRYWAIT P1, [R3+URZ], R0 ;  /* 0x00000000030075a7 */ /* 0x0022a4000802017f */
[----:B--2---:R-:W-:Y:S05]  /*86b0*/  @!P1 NANOSLEEP.SYNCS 0x989680 ;  /* 0x009896800000995d */ /* 0x004fea0003900000 */
[----:B------:R-:W2:Y:S02]  /*86c0*/  @!P1 SYNCS.PHASECHK.TRANS64 P1, [R3+URZ], R0 ;  /* 0x00000000030095a7 */ /* 0x000ea4000802007f */
[----:B--2---:R-:W-:Y:S05]  /*86d0*/  @!P1 BRA `(.L_x_22) ;  /* 0xfffffffc00f09947 */ /* 0x004fea000383ffff */
[----:B------:R-:W-:Y:S05]  /*86e0*/  BRA `(.L_x_21) ;  /* 0xffffff9000407947 */ /* 0x000fea000383ffff */
.L_x_27:
[----:B-1----:R-:W-:-:S04]  /*86f0*/  IMAD.U32 R5, RZ, RZ, UR6 ;  /* 0x00000006ff057e24 */ /* 0x002fc8000f8e00ff */
[----:B------:R1:W2:Y:S03]  /*8700*/  SYNCS.PHASECHK.TRANS64.TRYWAIT P1, [R5+URZ], R4 ;  /* 0x00000004050075a7 */ /* 0x0002a6000802017f */
[----:B--2---:R-:W-:Y:S05]  /*8710*/  @!P1 NANOSLEEP.SYNCS 0x989680 ;  /* 0x009896800000995d */ /* 0x004fea0003900000 */
[----:B------:R-:W2:Y:S02]  /*8720*/  @!P1 SYNCS.PHASECHK.TRANS64 P1, [R5+URZ], R4 ;  /* 0x00000004050095a7 */ /* 0x000ea4000802007f */
[----:B--2---:R-:W-:Y:S05]  /*8730*/  @!P1 BRA `(.L_x_27) ;  /* 0xfffffffc00ec9947 */ /* 0x004fea000383ffff */
[----:B------:R-:W-:Y:S05]  /*8740*/  BRA `(.L_x_26) ;  /* 0xffffff9400787947 */ /* 0x000fea000383ffff */
.L_x_68:
[----:B------:R-:W-:Y:S01]  /*8750*/  BSSY B1, `(.L_x_99) ;  /* 0x0000006000017945 */ /* 0x000fe20003800000 */
[----:B------:R-:W-:-:S07]  /*8760*/  IMAD.MOV.U32 R15, RZ, RZ, -0x1 ;  /* 0xffffffffff0f7424 */ /* 0x000fce00078e00ff */
[----:B------:R-:W-:Y:S05]  /*8770*/  WARPSYNC.COLLECTIVE R15, `(.L_x_100) ;  /* 0x000000000f0c7348 */ /* 0x000fea0003c00000 */
[----:B------:R-:W-:Y:S02]  /*8780*/  ELECT P6, UR62, PT ;  /* 0x00000000003e782f */ /* 0x000fe400038c0000 */
[----:B------:R-:W-:Y:S01]  /*8790*/  MOV R14, UR62 ;  /* 0x0000003e000e7c02 */ /* 0x000fe20008000f00 */
[----:B------:R-:W-:Y:S10]  /*87a0*/  ENDCOLLECTIVE ;  /* 0x000000000000791b */ /* 0x000ff40003800000 */
.L_x_100:
[----:B------:R-:W-:Y:S05]  /*87b0*/  BSYNC B1 ;  /* 0x0000000000017941 */ /* 0x000fea0003800000 */
.L_x_99:
[----:B------:R-:W-:Y:S05]  /*87c0*/  BRA `(.L_x_101) ;  /* 0xffffffe800847947 */ /* 0x000fea000383ffff */
.L_x_71:
[----:B0-----:R0:W1:Y:S02]  /*87d0*/  SYNCS.PHASECHK.TRANS64.TRYWAIT P0, [R23+URZ+0x80], R6 ;  /* 0x00008006170075a7 */ /* 0x001064000800017f */
[----:B-1----:R-:W-:Y:S05]  /*87e0*/  @!P0 NANOSLEEP.SYNCS 0x989680 ;  /* 0x009896800000895d */ /* 0x002fea0003900000 */
[----:B------:R-:W1:Y:S02]  /*87f0*/  @!P0 SYNCS.PHASECHK.TRANS64 P0, [R23+URZ+0x80], R6 ;  /* 0x00008006170085a7 */ /* 0x000e64000800007f */
[----:B-1----:R-:W-:Y:S05]  /*8800*/  @!P0 BRA `(.L_x_71) ;  /* 0xfffffffc00f08947 */ /* 0x002fea000383ffff */
[----:B------:R-:W-:Y:S05]  /*8810*/  BRA `(.L_x_102) ;  /* 0xffffffe800c07947 */ /* 0x000fea000383ffff */
.L_x_79:
[----:B------:R-:W-:Y:S01]  /*8820*/  BSSY B0, `(.L_x_103) ;  /* 0x0000006000007945 */ /* 0x000fe20003800000 */
[----:B------:R-:W-:-:S07]  /*8830*/  IMAD.MOV.U32 R15, RZ, RZ, -0x1 ;  /* 0xffffffffff0f7424 */ /* 0x000fce00078e00ff */
[----:B------:R-:W-:Y:S05]  /*8840*/  WARPSYNC.COLLECTIVE R15, `(.L_x_104) ;  /* 0x000000000f0c7348 */ /* 0x000fea0003c00000 */
[----:B------:R-:W-:Y:S02]  /*8850*/  ELECT P6, UR62, PT ;  /* 0x00000000003e782f */ /* 0x000fe400038c0000 */
[----:B------:R-:W-:Y:S01]  /*8860*/  MOV R14, UR62 ;  /* 0x0000003e000e7c02 */ /* 0x000fe20008000f00 */
[----:B------:R-:W-:Y:S10]  /*8870*/  ENDCOLLECTIVE ;  /* 0x000000000000791b */ /* 0x000ff40003800000 */
.L_x_104:
[----:B------:R-:W-:Y:S05]  /*8880*/  BSYNC B0 ;  /* 0x0000000000007941 */ /* 0x000fea0003800000 */
.L_x_103:
[----:B------:R-:W-:Y:S05]  /*8890*/  BRA `(.L_x_105) ;  /* 0xfffffff4001c7947 */ /* 0x000fea000383ffff */
.L_x_83:
[----:B0-----:R0:W1:Y:S02]  /*88a0*/  SYNCS.PHASECHK.TRANS64.TRYWAIT P0, [R7+URZ], R2 ;  /* 0x00000002070075a7 */ /* 0x001064000800017f */
[----:B-1----:R-:W-:Y:S05]  /*88b0*/  @!P0 NANOSLEEP.SYNCS 0x989680 ;  /* 0x009896800000895d */ /* 0x002fea0003900000 */
[----:B------:R-:W1:Y:S02]  /*88c0*/  @!P0 SYNCS.PHASECHK.TRANS64 P0, [R7+URZ], R2 ;  /* 0x00000002070085a7 */ /* 0x000e64000800007f */
[----:B-1----:R-:W-:Y:S05]  /*88d0*/  @!P0 BRA `(.L_x_83) ;  /* 0xfffffffc00f08947 */ /* 0x002fea000383ffff */
[----:B------:R-:W-:Y:S05]  /*88e0*/  BRA `(.L_x_106) ;  /* 0xfffffff4005c7947 */ /* 0x000fea000383ffff */
.L_x_84:
[----:B0-----:R0:W1:Y:S02]  /*88f0*/  SYNCS.PHASECHK.TRANS64.TRYWAIT P0, [R6+URZ], R3 ;  /* 0x00000003060075a7 */ /* 0x001064000800017f */
[----:B-1----:R-:W-:Y:S05]  /*8900*/  @!P0 NANOSLEEP.SYNCS 0x989680 ;  /* 0x009896800000895d */ /* 0x002fea0003900000 */
[----:B------:R-:W1:Y:S02]  /*8910*/  @!P0 SYNCS.PHASECHK.TRANS64 P0, [R6+URZ], R3 ;  /* 0x00000003060085a7 */ /* 0x000e64000800007f */
[----:B-1----:R-:W-:Y:S05]  /*8920*/  @!P0 BRA `(.L_x_84) ;  /* 0xfffffffc00f08947 */ /* 0x002fea000383ffff */
[----:B------:R-:W-:Y:S05]  /*8930*/  BRA `(.L_x_107) ;  /* 0xfffffff4006c7947 */ /* 0x000fea000383ffff */
.L_x_85:
[----:B0-----:R0:W1:Y:S02]  /*8940*/  SYNCS.PHASECHK.TRANS64.TRYWAIT P0, [R7+URZ], R4 ;  /* 0x00000004070075a7 */ /* 0x001064000800017f */
[----:B-1----:R-:W-:Y:S05]  /*8950*/  @!P0 NANOSLEEP.SYNCS 0x989680 ;  /* 0x009896800000895d */ /* 0x002fea0003900000 */
[----:B------:R-:W1:Y:S02]  /*8960*/  @!P0 SYNCS.PHASECHK.TRANS64 P0, [R7+URZ], R4 ;  /* 0x00000004070085a7 */ /* 0x000e64000800007f */
[----:B-1----:R-:W-:Y:S05]  /*8970*/  @!P0 BRA `(.L_x_85) ;  /* 0xfffffffc00f08947 */ /* 0x002fea000383ffff */
[----:B------:R-:W-:Y:S05]  /*8980*/  BRA `(.L_x_108) ;  /* 0xfffffff4007c7947 */ /* 0x000fea000383ffff */
.L_x_86:
[----:B0-----:R0:W1:Y:S02]  /*8990*/  SYNCS.PHASECHK.TRANS64.TRYWAIT P0, [R6+URZ], R3 ;  /* 0x00000003060075a7 */ /* 0x001064000800017f */
[----:B-1----:R-:W-:Y:S05]  /*89a0*/  @!P0 NANOSLEEP.SYNCS 0x989680 ;  /* 0x009896800000895d */ /* 0x002fea0003900000 */
[----:B------:R-:W1:Y:S02]  /*89b0*/  @!P0 SYNCS.PHASECHK.TRANS64 P0, [R6+URZ], R3 ;  /* 0x00000003060085a7 */ /* 0x000e64000800007f */
[----:B-1----:R-:W-:Y:S05]  /*89c0*/  @!P0 BRA `(.L_x_86) ;  /* 0xfffffffc00f08947 */ /* 0x002fea000383ffff */
[----:B------:R-:W-:Y:S05]  /*89d0*/  BRA `(.L_x_109) ;  /* 0xfffffff4008c7947 */ /* 0x000fea000383ffff */
.L_x_87:
[----:B0-----:R0:W1:Y:S02]  /*89e0*/  SYNCS.PHASECHK.TRANS64.TRYWAIT P0, [R7+URZ], R4 ;  /* 0x00000004070075a7 */ /* 0x001064000800017f */
[----:B-1----:R-:W-:Y:S05]  /*89f0*/  @!P0 NANOSLEEP.SYNCS 0x989680 ;  /* 0x009896800000895d */ /* 0x002fea0003900000 */
[----:B------:R-:W1:Y:S02]  /*8a00*/  @!P0 SYNCS.PHASECHK.TRANS64 P0, [R7+URZ], R4 ;  /* 0x00000004070085a7 */ /* 0x000e64000800007f */
[----:B-1----:R-:W-:Y:S05]  /*8a10*/  @!P0 BRA `(.L_x_87) ;  /* 0xfffffffc00f08947 */ /* 0x002fea000383ffff */
[----:B------:R-:W-:Y:S05]  /*8a20*/  BRA `(.L_x_110) ;  /* 0xfffffff4009c7947 */ /* 0x000fea000383ffff */
.L_x_88:
[----:B0-----:R0:W1:Y:S02]  /*8a30*/  SYNCS.PHASECHK.TRANS64.TRYWAIT P0, [R6+URZ], R3 ;  /* 0x00000003060075a7 */ /* 0x001064000800017f */
[----:B-1----:R-:W-:Y:S05]  /*8a40*/  @!P0 NANOSLEEP.SYNCS 0x989680 ;  /* 0x009896800000895d */ /* 0x002fea0003900000 */
[----:B------:R-:W1:Y:S02]  /*8a50*/  @!P0 SYNCS.PHASECHK.TRANS64 P0, [R6+URZ], R3 ;  /* 0x00000003060085a7 */ /* 0x000e64000800007f */
[----:B-1----:R-:W-:Y:S05]  /*8a60*/  @!P0 BRA `(.L_x_88) ;  /* 0xfffffffc00f08947 */ /* 0x002fea000383ffff */
[----:B------:R-:W-:Y:S05]  /*8a70*/  BRA `(.L_x_111) ;  /* 0xfffffff400ac7947 */ /* 0x000fea000383ffff */
.L_x_89:
[----:B0-----:R0:W1:Y:S02]  /*8a80*/  SYNCS.PHASECHK.TRANS64.TRYWAIT P0, [R7+URZ], R4 ;  /* 0x00000004070075a7 */ /* 0x001064000800017f */
[----:B-1----:R-:W-:Y:S05]  /*8a90*/  @!P0 NANOSLEEP.SYNCS 0x989680 ;  /* 0x009896800000895d */ /* 0x002fea0003900000 */
[----:B------:R-:W1:Y:S02]  /*8aa0*/  @!P0 SYNCS.PHASECHK.TRANS64 P0, [R7+URZ], R4 ;  /* 0x00000004070085a7 */ /* 0x000e64000800007f */
[----:B-1----:R-:W-:Y:S05]  /*8ab0*/  @!P0 BRA `(.L_x_89) ;  /* 0xfffffffc00f08947 */ /* 0x002fea000383ffff */
[----:B------:R-:W-:Y:S05]  /*8ac0*/  BRA `(.L_x_112) ;  /* 0xfffffff400bc7947 */ /* 0x000fea000383ffff */
.L_x_90:
[----:B0-----:R0:W1:Y:S02]  /*8ad0*/  SYNCS.PHASECHK.TRANS64.TRYWAIT P0, [R6+URZ], R3 ;  /* 0x00000003060075a7 */ /* 0x001064000800017f */
[----:B-1----:R-:W-:Y:S05]  /*8ae0*/  @!P0 NANOSLEEP.SYNCS 0x989680 ;  /* 0x009896800000895d */ /* 0x002fea0003900000 */
[----:B------:R-:W1:Y:S02]  /*8af0*/  @!P0 SYNCS.PHASECHK.TRANS64 P0, [R6+URZ], R3 ;  /* 0x00000003060085a7 */ /* 0x000e64000800007f */
[----:B-1----:R-:W-:Y:S05]  /*8b00*/  @!P0 BRA `(.L_x_90) ;  /* 0xfffffffc00f08947 */ /* 0x002fea000383ffff */
[----:B------:R-:W-:Y:S05]  /*8b10*/  BRA `(.L_x_113) ;  /* 0xfffffff400cc7947 */ /* 0x000fea000383ffff */
.L_x_91:
[----:B0-----:R0:W1:Y:S02]  /*8b20*/  SYNCS.PHASECHK.TRANS64.TRYWAIT P0, [R7+URZ], R4 ;  /* 0x00000004070075a7 */ /* 0x001064000800017f */
[----:B-1----:R-:W-:Y:S05]  /*8b30*/  @!P0 NANOSLEEP.SYNCS 0x989680 ;  /* 0x009896800000895d */ /* 0x002fea0003900000 */
[----:B------:R-:W1:Y:S02]  /*8b40*/  @!P0 SYNCS.PHASECHK.TRANS64 P0, [R7+URZ], R4 ;  /* 0x00000004070085a7 */ /* 0x000e64000800007f */
[----:B-1----:R-:W-:Y:S05]  /*8b50*/  @!P0 BRA `(.L_x_91) ;  /* 0xfffffffc00f08947 */ /* 0x002fea000383ffff */
[----:B------:R-:W-:Y:S05]  /*8b60*/  BRA `(.L_x_114) ;  /* 0xfffffff400dc7947 */ /* 0x000fea000383ffff */
.L_x_92:
[----:B0-----:R0:W1:Y:S02]  /*8b70*/  SYNCS.PHASECHK.TRANS64.TRYWAIT P0, [R6+URZ], R3 ;  /* 0x00000003060075a7 */ /* 0x001064000800017f */
[----:B-1----:R-:W-:Y:S05]  /*8b80*/  @!P0 NANOSLEEP.SYNCS 0x989680 ;  /* 0x009896800000895d */ /* 0x002fea0003900000 */
[----:B------:R-:W1:Y:S02]  /*8b90*/  @!P0 SYNCS.PHASECHK.TRANS64 P0, [R6+URZ], R3 ;  /* 0x00000003060085a7 */ /* 0x000e64000800007f */
[----:B-1----:R-:W-:Y:S05]  /*8ba0*/  @!P0 BRA `(.L_x_92) ;  /* 0xfffffffc00f08947 */ /* 0x002fea000383ffff */
[----:B------:R-:W-:Y:S05]  /*8bb0*/  BRA `(.L_x_115) ;  /* 0xfffffff400ec7947 */ /* 0x000fea000383ffff */
.L_x_93:
[----:B0-----:R0:W1:Y:S02]  /*8bc0*/  SYNCS.PHASECHK.TRANS64.TRYWAIT P0, [R7+URZ], R4 ;  /* 0x00000004070075a7 */ /* 0x001064000800017f */
[----:B-1----:R-:W-:Y:S05]  /*8bd0*/  @!P0 NANOSLEEP.SYNCS 0x989680 ;  /* 0x009896800000895d */ /* 0x002fea0003900000 */
[----:B------:R-:W1:Y:S02]  /*8be0*/  @!P0 SYNCS.PHASECHK.TRANS64 P0, [R7+URZ], R4 ;  /* 0x00000004070085a7 */ /* 0x000e64000800007f */
[----:B-1----:R-:W-:Y:S05]  /*8bf0*/  @!P0 BRA `(.L_x_93) ;  /* 0xfffffffc00f08947 */ /* 0x002fea000383ffff */
[----:B------:R-:W-:Y:S05]  /*8c00*/  BRA `(.L_x_116) ;  /* 0xfffffff400fc7947 */ /* 0x000fea000383ffff */
.L_x_94:
[----:B0-----:R0:W1:Y:S02]  /*8c10*/  SYNCS.PHASECHK.TRANS64.TRYWAIT P0, [R6+URZ], R3 ;  /* 0x00000003060075a7 */ /* 0x001064000800017f */
[----:B-1----:R-:W-:Y:S05]  /*8c20*/  @!P0 NANOSLEEP.SYNCS 0x989680 ;  /* 0x009896800000895d */ /* 0x002fea0003900000 */
[----:B------:R-:W1:Y:S02]  /*8c30*/  @!P0 SYNCS.PHASECHK.TRANS64 P0, [R6+URZ], R3 ;  /* 0x00000003060085a7 */ /* 0x000e64000800007f */
[----:B-1----:R-:W-:Y:S05]  /*8c40*/  @!P0 BRA `(.L_x_94) ;  /* 0xfffffffc00f08947 */ /* 0x002fea000383ffff */
[----:B------:R-:W-:Y:S05]  /*8c50*/  BRA `(.L_x_117) ;  /* 0xfffffff8000c7947 */ /* 0x000fea000383ffff */
.L_x_95:
[----:B0-----:R0:W1:Y:S02]  /*8c60*/  SYNCS.PHASECHK.TRANS64.TRYWAIT P0, [R7+URZ], R4 ;  /* 0x00000004070075a7 */ /* 0x001064000800017f */
[----:B-1----:R-:W-:Y:S05]  /*8c70*/  @!P0 NANOSLEEP.SYNCS 0x989680 ;  /* 0x009896800000895d */ /* 0x002fea0003900000 */
[----:B------:R-:W1:Y:S02]  /*8c80*/  @!P0 SYNCS.PHASECHK.TRANS64 P0, [R7+URZ], R4 ;  /* 0x00000004070085a7 */ /* 0x000e64000800007f */
[----:B-1----:R-:W-:Y:S05]  /*8c90*/  @!P0 BRA `(.L_x_95) ;  /* 0xfffffffc00f08947 */ /* 0x002fea000383ffff */
[----:B------:R-:W-:Y:S05]  /*8ca0*/  BRA `(.L_x_118) ;  /* 0xfffffff8001c7947 */ /* 0x000fea000383ffff */
.L_x_96:
[----:B0-----:R0:W1:Y:S02]  /*8cb0*/  SYNCS.PHASECHK.TRANS64.TRYWAIT P0, [R6+URZ], R3 ;  /* 0x00000003060075a7 */ /* 0x001064000800017f */
[----:B-1----:R-:W-:Y:S05]  /*8cc0*/  @!P0 NANOSLEEP.SYNCS 0x989680 ;  /* 0x009896800000895d */ /* 0x002fea0003900000 */
[----:B------:R-:W1:Y:S02]  /*8cd0*/  @!P0 SYNCS.PHASECHK.TRANS64 P0, [R6+URZ], R3 ;  /* 0x00000003060085a7 */ /* 0x000e64000800007f */
[----:B-1----:R-:W-:Y:S05]  /*8ce0*/  @!P0 BRA `(.L_x_96) ;  /* 0xfffffffc00f08947 */ /* 0x002fea000383ffff */
[----:B------:R-:W-:Y:S05]  /*8cf0*/  BRA `(.L_x_119) ;  /* 0xfffffff8002c7947 */ /* 0x000fea000383ffff */
.L_x_97:
[----:B-1----:R1:W2:Y:S02]  /*8d00*/  SYNCS.PHASECHK.TRANS64.TRYWAIT P0, [R7+URZ], R4 ;  /* 0x00000004070075a7 */ /* 0x0022a4000800017f */
[----:B--2---:R-:W-:Y:S05]  /*8d10*/  @!P0 NANOSLEEP.SYNCS 0x989680 ;  /* 0x009896800000895d */ /* 0x004fea0003900000 */
[----:B------:R-:W2:Y:S02]  /*8d20*/  @!P0 SYNCS.PHASECHK.TRANS64 P0, [R7+URZ], R4 ;  /* 0x00000004070085a7 */ /* 0x000ea4000800007f */
[----:B--2---:R-:W-:Y:S05]  /*8d30*/  @!P0 BRA `(.L_x_97) ;  /* 0xfffffffc00f08947 */ /* 0x004fea000383ffff */
[----:B------:R-:W-:Y:S05]  /*8d40*/  BRA `(.L_x_120) ;  /* 0xfffffff800347947 */ /* 0x000fea000383ffff */
.L_x_121:
[----:B------:R-:W-:-:S00]  /*8d50*/  BRA `(.L_x_121) ;  /* 0xfffffffc00fc7947 */ /* 0x000fc0000383ffff */
[----:B------:R-:W-:-:S00]  /*8d60*/  NOP ;  /* 0x0000000000007918 */ /* 0x000fc00000000000 */
        /* <DEDUP_REMOVED lines=9> */
.L_x_122:


//--------------------- .nv.global.init           --------------------------
	.section	.nv.global.init,"aw",@progbits
.nv.global.init:
	.type		$str$22,@object
	.size		$str$22,($str$23 - $str$22)
$str$22:
        /*0000*/ 	.byte	0x6b, 0x5f, 0x74, 0x69, 0x6c, 0x65, 0x5f, 0x63, 0x6f, 0x75, 0x6e, 0x74, 0x20, 0x3e, 0x3d, 0x20
        /*0010*/ 	.byte	0x31, 0x00
	.type		$str$23,@object
	.size		$str$23,(__unnamed_1 - $str$23)
$str$23:
        /*0012*/ 	.byte	0x2f, 0x74, 0x6d, 0x70, 0x2f, 0x63, 0x75, 0x74, 0x6c, 0x61, 0x73, 0x73, 0x5f, 0x73, 0x77, 0x65
        /*0022*/ 	.byte	0x65, 0x70, 0x5f, 0x73, 0x72, 0x63, 0x2f, 0x69, 0x6e, 0x63, 0x6c, 0x75, 0x64, 0x65, 0x2f, 0x63
        /*0032*/ 	.byte	0x75, 0x74, 0x6c, 0x61, 0x73, 0x73, 0x2f, 0x67, 0x65, 0x6d, 0x6d, 0x2f, 0x63, 0x6f, 0x6c, 0x6c
        /*0042*/ 	.byte	0x65, 0x63, 0x74, 0x69, 0x76, 0x65, 0x2f, 0x73, 0x6d, 0x39, 0x30, 0x5f, 0x6d, 0x6d, 0x61, 0x5f
        /*0052*/ 	.byte	0x74, 0x6d, 0x61, 0x5f, 0x67, 0x6d, 0x6d, 0x61, 0x5f, 0x73, 0x73, 0x5f, 0x77, 0x61, 0x72, 0x70
        /*0062*/ 	.byte	0x73, 0x70, 0x65, 0x63, 0x69, 0x61, 0x6c, 0x69, 0x7a, 0x65, 0x64, 0x2e, 0x68, 0x70, 0x70, 0x00
	.type		__unnamed_1,@object
	.size		__unnamed_1,(.L_0 - __unnamed_1)
__unnamed_1:
        /*0072*/ 	.byte	0x76, 0x6f, 0x69, 0x64, 0x20, 0x63, 0x75, 0x74, 0x6c, 0x61, 0x73, 0x73, 0x3a, 0x3a, 0x67, 0x65
        /* <DEDUP_REMOVED lines=172> */
        /*0b42*/ 	.byte	0x65, 0x6e, 0x74, 0x69, 0x74, 0x79, 0x5d, 0x00
.L_0:


//--------------------- .nv.shared._ZN7cutlass13device_kernelINS_4gemm6kernel13GemmUniversalIN4cute5tupleIJiiiiEEENS1_10collective13CollectiveMmaINS1_34MainloopSm90TmaGmmaWarpSpecializedILi16ENS5_IJNS4_1CILi2EEENSA_ILi1EEESC_EEENS1_35KernelTmaWarpSpecializedCooperativeEEENS5_IJNSA_ILi384EEENSA_ILi48EEENSA_ILi32EEEEEEaNS5_IJlSC_lEEEaSK_NS4_8TiledMMAINS4_8MMA_AtomIJNS4_4SM904GMMA26MMA_64x16x32_S32S8S8_SS_TNEEEENS4_6LayoutISD_NS5_IJSC_NSA_ILi0EEESS_EEEEENS5_IJNS4_10UnderscoreESV_SV_EEEEENS4_13SM90_TMA_LOADENS4_14ComposedLayoutINS4_7SwizzleILi1ELi4ELi3EEENS4_18smem_ptr_flag_bitsILi8EEENSR_INS5_IJNSA_ILi8EEESI_EEENS5_IJSI_SC_EEEEEEEvNS4_8identityENS4_23SM90_TMA_LOAD_MULTICASTES18_vS19_EENS_8epilogue10collective6detail29Sm90TmaWarpSpecializedAdapterINS1D_15DefaultEpilogueIaSK_SK_NS1C_6thread17LinearCombinationIaLi1EiiLNS1H_9ScaleType4KindE0ELNS_15FloatRoundStyleE2EaEENS1_15EpilogueDefaultEEEEEvvEEEEvNT_6ParamsE --------------------------
	.section	.nv.shared._ZN7cutlass13device_kernelINS_4gemm6kernel13GemmUniversalIN4cute5tupleIJiiiiEEENS1_10collective13CollectiveMmaINS1_34MainloopSm90TmaGmmaWarpSpecializedILi16ENS5_IJNS4_1CILi2EEENSA_ILi1EEESC_EEENS1_35KernelTmaWarpSpecializedCooperativeEEENS5_IJNSA_ILi384EEENSA_ILi48EEENSA_ILi32EEEEEEaNS5_IJlSC_lEEEaSK_NS4_8TiledMMAINS4_8MMA_AtomIJNS4_4SM904GMMA26MMA_64x16x32_S32S8S8_SS_TNEEEENS4_6LayoutISD_NS5_IJSC_NSA_ILi0EEESS_EEEEENS5_IJNS4_10UnderscoreESV_SV_EEEEENS4_13SM90_TMA_LOADENS4_14ComposedLayoutINS4_7SwizzleILi1ELi4ELi3EEENS4_18smem_ptr_flag_bitsILi8EEENSR_INS5_IJNSA_ILi8EEESI_EEENS5_IJSI_SC_EEEEEEEvNS4_8identityENS4_23SM90_TMA_LOAD_MULTICASTES18_vS19_EENS_8epilogue10collective6detail29Sm90TmaWarpSpecializedAdapterINS1D_15DefaultEpilogueIaSK_SK_NS1C_6thread17LinearCombinationIaLi1EiiLNS1H_9ScaleType4KindE0ELNS_15FloatRoundStyleE2EaEENS1_15EpilogueDefaultEEEEEvvEEEEvNT_6ParamsE,"aw",@nobits
	.sectionflags	@""
	.align	16
	.zero		1024


//--------------------- .nv.shared.reserved.0     --------------------------
	.section	.nv.shared.reserved.0,"aw",@nobits
	.weak		__nv_reservedSMEM_offset_0_alias
	.size		__nv_reservedSMEM_offset_0_alias, 0, 0
	.other		__nv_reservedSMEM_offset_0_alias,@"STO_CUDA_RESERVED_SHARED STV_DEFAULT"
__nv_reservedSMEM_offset_0_alias:
	.zero		0


//--------------------- .nv.global                --------------------------
	.section	.nv.global,"aw",@nobits
.nv.global:
	.type		_ZN39_INTERNAL_a45f28ba_4_k_cu_02f6db2f_78824cute1_E,@object
	.size		_ZN39_INTERNAL_a45f28ba_4_k_cu_02f6db2f_78824cute1_E,(_ZN39_INTERNAL_a45f28ba_4_k_cu_02f6db2f_78824cuda3std3__45__cpo6cbeginE - _ZN39_INTERNAL_a45f28ba_4_k_cu_02f6db2f_78824cute1_E)
_ZN39_INTERNAL_a45f28ba_4_k_cu_02f6db2f_78824cute1_E:
	.zero		1
	.type		_ZN39_INTERNAL_a45f28ba_4_k_cu_02f6db2f_78824cuda3std3__45__cpo6cbeginE,@object
	.size		_ZN39_INTERNAL_a45f28ba_4_k_cu_02f6db2f_78824cuda3std3__45__cpo6cbeginE,(_ZN39_INTERNAL_a45f28ba_4_k_cu_02f6db2f_78824cuda3std3__48in_placeE - _ZN39_INTERNAL_a45f28ba_4_k_cu_02f6db2f_78824cuda3std3__45__cpo6cbeginE)
_ZN39_INTERNAL_a45f28ba_4_k_cu_02f6db2f_78824cuda3std3__45__cpo6cbeginE:
	.zero		1
	.type		_ZN39_INTERNAL_a45f28ba_4_k_cu_02f6db2f_78824cuda3std3__48in_placeE,@object
	.size		_ZN39_INTERNAL_a45f28ba_4_k_cu_02f6db2f_78824cuda3std3__48in_placeE,(_ZN39_INTERNAL_a45f28ba_4_k_cu_02f6db2f_78824cuda3std6ranges3__45__cpo9iter_moveE - _ZN39_INTERNAL_a45f28ba_4_k_cu_02f6db2f_78824cuda3std3__48in_placeE)
_ZN39_INTERNAL_a45f28ba_4_k_cu_02f6db2f_78824cuda3std3__48in_placeE:
	.zero		1
	.type		_ZN39_INTERNAL_a45f28ba_4_k_cu_02f6db2f_78824cuda3std6ranges3__45__cpo9iter_moveE,@object
	.size		_ZN39_INTERNAL_a45f28ba_4_k_cu_02f6db2f_78824cuda3std6ranges3__45__cpo9iter_moveE,(_ZN39_INTERNAL_a45f28ba_4_k_cu_02f6db2f_78824cuda3std3__45__cpo5beginE - _ZN39_INTERNAL_a45f28ba_4_k_cu_02f6db2f_78824cuda3std6ranges3__45__cpo9iter_moveE)
_ZN39_INTERNAL_a45f28ba_4_k_cu_02f6db2f_78824cuda3std6ranges3__45__cpo9iter_moveE:
	.zero		1
	.type		_ZN39_INTERNAL_a45f28ba_4_k_cu_02f6db2f_78824cuda3std3__45__cpo5beginE,@object
	.size		_ZN39_INTERNAL_a45f28ba_4_k_cu_02f6db2f_78824cuda3std3__45__cpo5beginE,(_ZN39_INTERNAL_a45f28ba_4_k_cu_02f6db2f_78824cuda3std3__441_GLOBAL__N__a45f28ba_4_k_cu_02f6db2f_78826ignoreE - _ZN39_INTERNAL_a45f28ba_4_k_cu_02f6db2f_78824cuda3std3__45__cpo5beginE)
_ZN39_INTERNAL_a45f28ba_4_k_cu_02f6db2f_78824cuda3std3__45__cpo5beginE:
	.zero		1
	.type		_ZN39_INTERNAL_a45f28ba_4_k_cu_02f6db2f_78824cuda3std3__441_GLOBAL__N__a45f28ba_4_k_cu_02f6db2f_78826ignoreE,@object
	.size		_ZN39_INTERNAL_a45f28ba_4_k_cu_02f6db2f_78824cuda3std3__441_GLOBAL__N__a45f28ba_4_k_cu_02f6db2f_78826ignoreE,(_ZN39_INTERNAL_a45f28ba_4_k_cu_02f6db2f_78824cute7productE - _ZN39_INTERNAL_a45f28ba_4_k_cu_02f6db2f_78824cuda3std3__441_GLOBAL__N__a45f28ba_4_k_cu_02f6db2f_78826ignoreE)
_ZN39_INTERNAL_a45f28ba_4_k_cu_02f6db2f_78824cuda3std3__441_GLOBAL__N__a45f28ba_4_k_cu_02f6db2f_78826ignoreE:
	.zero		1
	.type		_ZN39_INTERNAL_a45f28ba_4_k_cu_02f6db2f_78824cute7productE,@object
	.size		_ZN39_INTERNAL_a45f28ba_4_k_cu_02f6db2f_78824cute7productE,(_ZN39_INTERNAL_a45f28ba_4_k_cu_02f6db2f_78824cuda3std3__45__cpo3endE - _ZN39_INTERNAL_a45f28ba_4_k_cu_02f6db2f_78824cute7productE)
_ZN39_INTERNAL_a45f28ba_4_k_cu_02f6db2f_78824cute7productE:
	.zero		1
	.type		_ZN39_INTERNAL_a45f28ba_4_k_cu_02f6db2f_78824cuda3std3__45__cpo3endE,@object
	.size		_ZN39_INTERNAL_a45f28ba_4_k_cu_02f6db2f_78824cuda3std3__45__cpo3endE,(_ZN39_INTERNAL_a45f28ba_4_k_cu_02f6db2f_78824cuda3std3__419piecewise_constructE - _ZN39_INTERNAL_a45f28ba_4_k_cu_02f6db2f_78824cuda3std3__45__cpo3endE)
_ZN39_INTERNAL_a45f28ba_4_k_cu_02f6db2f_78824cuda3std3__45__cpo3endE:
	.zero		1
	.type		_ZN39_INTERNAL_a45f28ba_4_k_cu_02f6db2f_78824cuda3std3__419piecewise_constructE,@object
	.size		_ZN39_INTERNAL_a45f28ba_4_k_cu_02f6db2f_78824cuda3std3__419piecewise_constructE,(_ZN39_INTERNAL_a45f28ba_4_k_cu_02f6db2f_78824cuda3std3__45__cpo4cendE - _ZN39_INTERNAL_a45f28ba_4_k_cu_02f6db2f_78824cuda3std3__419piecewise_constructE)
_ZN39_INTERNAL_a45f28ba_4_k_cu_02f6db2f_78824cuda3std3__419piecewise_constructE:
	.zero		1
	.type		_ZN39_INTERNAL_a45f28ba_4_k_cu_02f6db2f_78824cuda3std3__45__cpo4cendE,@object
	.size		_ZN39_INTERNAL_a45f28ba_4_k_cu_02f6db2f_78824cuda3std3__45__cpo4cendE,(_ZN39_INTERNAL_a45f28ba_4_k_cu_02f6db2f_78824cuda3std6ranges3__45__cpo4swapE - _ZN39_INTERNAL_a45f28ba_4_k_cu_02f6db2f_78824cuda3std3__45__cpo4cendE)
_ZN39_INTERNAL_a45f28ba_4_k_cu_02f6db2f_78824cuda3std3__45__cpo4cendE:
	.zero		1
	.type		_ZN39_INTERNAL_a45f28ba_4_k_cu_02f6db2f_78824cuda3std6ranges3__45__cpo4swapE,@object
	.size		_ZN39_INTERNAL_a45f28ba_4_k_cu_02f6db2f_78824cuda3std6ranges3__45__cpo4swapE,(.L_8 - _ZN39_INTERNAL_a45f28ba_4_k_cu_02f6db2f_78824cuda3std6ranges3__45__cpo4swapE)
_ZN39_INTERNAL_a45f28ba_4_k_cu_02f6db2f_78824cuda3std6ranges3__45__cpo4swapE:
	.zero		1
.L_8:


//--------------------- .nv.constant0._ZN7cutlass13device_kernelINS_4gemm6kernel13GemmUniversalIN4cute5tupleIJiiiiEEENS1_10collective13CollectiveMmaINS1_34MainloopSm90TmaGmmaWarpSpecializedILi16ENS5_IJNS4_1CILi2EEENSA_ILi1EEESC_EEENS1_35KernelTmaWarpSpecializedCooperativeEEENS5_IJNSA_ILi384EEENSA_ILi48EEENSA_ILi32EEEEEEaNS5_IJlSC_lEEEaSK_NS4_8TiledMMAINS4_8MMA_AtomIJNS4_4SM904GMMA26MMA_64x16x32_S32S8S8_SS_TNEEEENS4_6LayoutISD_NS5_IJSC_NSA_ILi0EEESS_EEEEENS5_IJNS4_10UnderscoreESV_SV_EEEEENS4_13SM90_TMA_LOADENS4_14ComposedLayoutINS4_7SwizzleILi1ELi4ELi3EEENS4_18smem_ptr_flag_bitsILi8EEENSR_INS5_IJNSA_ILi8EEESI_EEENS5_IJSI_SC_EEEEEEEvNS4_8identityENS4_23SM90_TMA_LOAD_MULTICASTES18_vS19_EENS_8epilogue10collective6detail29Sm90TmaWarpSpecializedAdapterINS1D_15DefaultEpilogueIaSK_SK_NS1C_6thread17LinearCombinationIaLi1EiiLNS1H_9ScaleType4KindE0ELNS_15FloatRoundStyleE2EaEENS1_15EpilogueDefaultEEEEEvvEEEEvNT_6ParamsE --------------------------
	.section	.nv.constant0._ZN7cutlass13device_kernelINS_4gemm6kernel13GemmUniversalIN4cute5tupleIJiiiiEEENS1_10collective13CollectiveMmaINS1_34MainloopSm90TmaGmmaWarpSpecializedILi16ENS5_IJNS4_1CILi2EEENSA_ILi1EEESC_EEENS1_35KernelTmaWarpSpecializedCooperativeEEENS5_IJNSA_ILi384EEENSA_ILi48EEENSA_ILi32EEEEEEaNS5_IJlSC_lEEEaSK_NS4_8TiledMMAINS4_8MMA_AtomIJNS4_4SM904GMMA26MMA_64x16x32_S32S8S8_SS_TNEEEENS4_6LayoutISD_NS5_IJSC_NSA_ILi0EEESS_EEEEENS5_IJNS4_10UnderscoreESV_SV_EEEEENS4_13SM90_TMA_LOADENS4_14ComposedLayoutINS4_7SwizzleILi1ELi4ELi3EEENS4_18smem_ptr_flag_bitsILi8EEENSR_INS5_IJNSA_ILi8EEESI_EEENS5_IJSI_SC_EEEEEEEvNS4_8identityENS4_23SM90_TMA_LOAD_MULTICASTES18_vS19_EENS_8epilogue10collective6detail29Sm90TmaWarpSpecializedAdapterINS1D_15DefaultEpilogueIaSK_SK_NS1C_6thread17LinearCombinationIaLi1EiiLNS1H_9ScaleType4KindE0ELNS_15FloatRoundStyleE2EaEENS1_15EpilogueDefaultEEEEEvvEEEEvNT_6ParamsE,"a",@progbits
	.sectionflags	@""
	.align	4
.nv.constant0._ZN7cutlass13device_kernelINS_4gemm6kernel13GemmUniversalIN4cute5tupleIJiiiiEEENS1_10collective13CollectiveMmaINS1_34MainloopSm90TmaGmmaWarpSpecializedILi16ENS5_IJNS4_1CILi2EEENSA_ILi1EEESC_EEENS1_35KernelTmaWarpSpecializedCooperativeEEENS5_IJNSA_ILi384EEENSA_ILi48EEENSA_ILi32EEEEEEaNS5_IJlSC_lEEEaSK_NS4_8TiledMMAINS4_8MMA_AtomIJNS4_4SM904GMMA26MMA_64x16x32_S32S8S8_SS_TNEEEENS4_6LayoutISD_NS5_IJSC_NSA_ILi0EEESS_EEEEENS5_IJNS4_10UnderscoreESV_SV_EEEEENS4_13SM90_TMA_LOADENS4_14ComposedLayoutINS4_7SwizzleILi1ELi4ELi3EEENS4_18smem_ptr_flag_bitsILi8EEENSR_INS5_IJNSA_ILi8EEESI_EEENS5_IJSI_SC_EEEEEEEvNS4_8identityENS4_23SM90_TMA_LOAD_MULTICASTES18_vS19_EENS_8epilogue10collective6detail29Sm90TmaWarpSpecializedAdapterINS1D_15DefaultEpilogueIaSK_SK_NS1C_6thread17LinearCombinationIaLi1EiiLNS1H_9ScaleType4KindE0ELNS_15FloatRoundStyleE2EaEENS1_15EpilogueDefaultEEEEEvvEEEEvNT_6ParamsE:
	.zero		1664


//--------------------- SYMBOLS --------------------------

	.type		.nv.reservedSmem.offset0,@object
	.size		.nv.reservedSmem.offset0,0x4
	.type		__assertfail,@function
